	.target	sm_100a

	.elftype	@"ET_EXEC"


//--------------------- .note.nv.tkinfo           --------------------------
	.section	.note.nv.tkinfo,"",@"SHT_NOTE"
	.sectionflags	@"SHF_NOTE_NV_TKINFO"
	.tkinfo
        /*0018*/ 	.word	0x00000002
        /*0030*/ 	.string	""
        /*0030*/ 	.string	"ptxas"
        /*0030*/ 	.string	"Cuda compilation tools, release 13.0, V13.0.88"
        /*0030*/ 	.string	"Build cuda_13.0.r13.0/compiler.36424714_0"
        /*0030*/ 	.string	"-arch sm_100a -m 64 "



//--------------------- .note.nv.cuinfo           --------------------------
	.section	.note.nv.cuinfo,"",@"SHT_NOTE"
	.sectionflags	@"SHF_NOTE_NV_CUINFO"
        /*0018*/ 	.short	0x0002
        /*001a*/ 	.short	0x0064
        /*001c*/ 	.short	0x0082
	.zero		2


//--------------------- .nv.info                  --------------------------
	.section	.nv.info,"",@"SHT_CUDA_INFO"
	.align	4


	//----- nvinfo : EIATTR_REGCOUNT
	.align		4
        /*0000*/ 	.byte	0x04, 0x2f
        /*0002*/ 	.short	(.L_19 - .L_18)
	.align		4
.L_18:
        /*0004*/ 	.word	index@(_ZN7cutlass13device_kernelINS_4gemm6kernel13GemmUniversalIN4cute5tupleIJiiiiEEENS1_10collective13CollectiveMmaINS1_46MainloopSm100TmaUmmaWarpSpecializedBlockScaledILi4ELi2ELi2ENS5_IJNS4_1CILi1EEENSA_ILi2EEESB_EEEEENS5_IJNSA_ILi128EEENSA_ILi64EEENSA_ILi256EEEEEENS5_IJNS_12float_e5m2_tENS_13float_ue8m0_tEEEENS5_IJNS5_IJlSB_lEEENS4_6LayoutINS5_IJNS5_IJNS5_IJNSA_ILi32EEENSA_ILi4EEEEEEiEEESR_NS5_IJSB_iEEEEEENS5_IJNS5_IJNS5_IJNSA_ILi16EEESP_EEEiEEENS5_IJNS5_IJNSA_ILi0EEESB_EEENSA_ILi512EEEEEENS5_IJSX_iEEEEEEEEEEESL_S14_NS4_8TiledMMAINS4_8MMA_AtomIJNS4_21SM100_MMA_MXF8F6F4_SSISJ_SJ_fSK_Li128ELi64ELNS4_4UMMA5MajorE0ELS19_0ELNS18_7ScaleInE0ELS1A_0EEEEEENSN_INS5_IJSB_SB_SB_EEENS5_IJSX_SX_SX_EEEEENS5_IJNS4_10UnderscoreES1G_S1G_EEEEENS5_IJNS4_23SM90_TMA_LOAD_MULTICASTES1J_EEENS5_IJNS4_14ComposedLayoutINS4_7SwizzleILi3ELi4ELi3EEENS4_18smem_ptr_flag_bitsILi8EEENSN_INS5_IJNSA_ILi8EEESF_EEENS5_IJSF_SB_EEEEEEENSN_INS5_IJNS5_IJNS5_IJSQ_SB_EEENS5_IJSO_SB_EEEEEESB_NS5_IJSP_SC_EEEEEENS5_IJNS5_IJNS5_IJSV_SZ_EEESY_EEESX_NS5_IJSB_SZ_EEEEEEEEEEEvNS4_8identityENS5_IJNS4_13SM90_TMA_LOADES27_EEES25_vS26_EENS_8epilogue10collective18CollectiveEpilogueINS2A_23Sm100TmaWarpSpecializedILi3ELi2ELi32ELb1ELb0EEEJSI_NS5_IJNSN_ISF_SB_EENSN_ISO_SB_EEEEENS_10bfloat16_tESM_S2I_SM_NS2A_6fusion15FusionCallbacksIS2E_NS2J_17LinearCombinationIS2I_fS2I_fLNS_15FloatRoundStyleE2EEESI_S2H_JEEENS4_5SM1004TMEM4LOAD26SM100_TMEM_LOAD_32dp32b32xES27_NS1L_INS1M_ILi2ELi4ELi3EEENS1O_ILi16EEENSN_INS5_IJS1Q_SO_EEES1W_EEEENS4_39AutoVectorizingCopyWithAssumedAlignmentILi128EEENS4_14SM90_TMA_STOREES2X_S2Z_S2Z_EEEvvEEEEvNT_6ParamsE)
        /*0008*/ 	.word	0x0000006f


	//----- nvinfo : EIATTR_FRAME_SIZE
	.align		4
.L_19:
        /*000c*/ 	.byte	0x04, 0x11
        /*000e*/ 	.short	(.L_21 - .L_20)
	.align		4
.L_20:
        /*0010*/ 	.word	index@($__internal_2_$__cuda_sm10x_tcgen05_guardrail_trap_unallocated_columns_being_dealloced)
        /*0014*/ 	.word	0x00000000


	//----- nvinfo : EIATTR_FRAME_SIZE
	.align		4
.L_21:
        /*0018*/ 	.byte	0x04, 0x11
        /*001a*/ 	.short	(.L_23 - .L_22)
	.align		4
.L_22:
        /*001c*/ 	.word	index@($__internal_1_$__cuda_sm10x_tcgen05_guardrail_trap_phase_invalid_during_alloc)
        /*0020*/ 	.word	0x00000000


	//----- nvinfo : EIATTR_FRAME_SIZE
	.align		4
.L_23:
        /*0024*/ 	.byte	0x04, 0x11
        /*0026*/ 	.short	(.L_25 - .L_24)
	.align		4
.L_24:
        /*0028*/ 	.word	index@($__internal_0_$__cuda_sm10x_tcgen05_guardrail_trap_col_being_dealloced_not_returned_by_alloc)
        /*002c*/ 	.word	0x00000000


	//----- nvinfo : EIATTR_FRAME_SIZE
	.align		4
.L_25:
        /*0030*/ 	.byte	0x04, 0x11
        /*0032*/ 	.short	(.L_27 - .L_26)
	.align		4
.L_26:
        /*0034*/ 	.word	index@(_ZN7cutlass13device_kernelINS_4gemm6kernel13GemmUniversalIN4cute5tupleIJiiiiEEENS1_10collective13CollectiveMmaINS1_46MainloopSm100TmaUmmaWarpSpecializedBlockScaledILi4ELi2ELi2ENS5_IJNS4_1CILi1EEENSA_ILi2EEESB_EEEEENS5_IJNSA_ILi128EEENSA_ILi64EEENSA_ILi256EEEEEENS5_IJNS_12float_e5m2_tENS_13float_ue8m0_tEEEENS5_IJNS5_IJlSB_lEEENS4_6LayoutINS5_IJNS5_IJNS5_IJNSA_ILi32EEENSA_ILi4EEEEEEiEEESR_NS5_IJSB_iEEEEEENS5_IJNS5_IJNS5_IJNSA_ILi16EEESP_EEEiEEENS5_IJNS5_IJNSA_ILi0EEESB_EEENSA_ILi512EEEEEENS5_IJSX_iEEEEEEEEEEESL_S14_NS4_8TiledMMAINS4_8MMA_AtomIJNS4_21SM100_MMA_MXF8F6F4_SSISJ_SJ_fSK_Li128ELi64ELNS4_4UMMA5MajorE0ELS19_0ELNS18_7ScaleInE0ELS1A_0EEEEEENSN_INS5_IJSB_SB_SB_EEENS5_IJSX_SX_SX_EEEEENS5_IJNS4_10UnderscoreES1G_S1G_EEEEENS5_IJNS4_23SM90_TMA_LOAD_MULTICASTES1J_EEENS5_IJNS4_14ComposedLayoutINS4_7SwizzleILi3ELi4ELi3EEENS4_18smem_ptr_flag_bitsILi8EEENSN_INS5_IJNSA_ILi8EEESF_EEENS5_IJSF_SB_EEEEEEENSN_INS5_IJNS5_IJNS5_IJSQ_SB_EEENS5_IJSO_SB_EEEEEESB_NS5_IJSP_SC_EEEEEENS5_IJNS5_IJNS5_IJSV_SZ_EEESY_EEESX_NS5_IJSB_SZ_EEEEEEEEEEEvNS4_8identityENS5_IJNS4_13SM90_TMA_LOADES27_EEES25_vS26_EENS_8epilogue10collective18CollectiveEpilogueINS2A_23Sm100TmaWarpSpecializedILi3ELi2ELi32ELb1ELb0EEEJSI_NS5_IJNSN_ISF_SB_EENSN_ISO_SB_EEEEENS_10bfloat16_tESM_S2I_SM_NS2A_6fusion15FusionCallbacksIS2E_NS2J_17LinearCombinationIS2I_fS2I_fLNS_15FloatRoundStyleE2EEESI_S2H_JEEENS4_5SM1004TMEM4LOAD26SM100_TMEM_LOAD_32dp32b32xES27_NS1L_INS1M_ILi2ELi4ELi3EEENS1O_ILi16EEENSN_INS5_IJS1Q_SO_EEES1W_EEEENS4_39AutoVectorizingCopyWithAssumedAlignmentILi128EEENS4_14SM90_TMA_STOREES2X_S2Z_S2Z_EEEvvEEEEvNT_6ParamsE)
        /*0038*/ 	.word	0x00000000


	//----- nvinfo : EIATTR_MIN_STACK_SIZE
	.align		4
.L_27:
        /*003c*/ 	.byte	0x04, 0x12
        /*003e*/ 	.short	(.L_29 - .L_28)
	.align		4
.L_28:
        /*0040*/ 	.word	index@(_ZN7cutlass13device_kernelINS_4gemm6kernel13GemmUniversalIN4cute5tupleIJiiiiEEENS1_10collective13CollectiveMmaINS1_46MainloopSm100TmaUmmaWarpSpecializedBlockScaledILi4ELi2ELi2ENS5_IJNS4_1CILi1EEENSA_ILi2EEESB_EEEEENS5_IJNSA_ILi128EEENSA_ILi64EEENSA_ILi256EEEEEENS5_IJNS_12float_e5m2_tENS_13float_ue8m0_tEEEENS5_IJNS5_IJlSB_lEEENS4_6LayoutINS5_IJNS5_IJNS5_IJNSA_ILi32EEENSA_ILi4EEEEEEiEEESR_NS5_IJSB_iEEEEEENS5_IJNS5_IJNS5_IJNSA_ILi16EEESP_EEEiEEENS5_IJNS5_IJNSA_ILi0EEESB_EEENSA_ILi512EEEEEENS5_IJSX_iEEEEEEEEEEESL_S14_NS4_8TiledMMAINS4_8MMA_AtomIJNS4_21SM100_MMA_MXF8F6F4_SSISJ_SJ_fSK_Li128ELi64ELNS4_4UMMA5MajorE0ELS19_0ELNS18_7ScaleInE0ELS1A_0EEEEEENSN_INS5_IJSB_SB_SB_EEENS5_IJSX_SX_SX_EEEEENS5_IJNS4_10UnderscoreES1G_S1G_EEEEENS5_IJNS4_23SM90_TMA_LOAD_MULTICASTES1J_EEENS5_IJNS4_14ComposedLayoutINS4_7SwizzleILi3ELi4ELi3EEENS4_18smem_ptr_flag_bitsILi8EEENSN_INS5_IJNSA_ILi8EEESF_EEENS5_IJSF_SB_EEEEEEENSN_INS5_IJNS5_IJNS5_IJSQ_SB_EEENS5_IJSO_SB_EEEEEESB_NS5_IJSP_SC_EEEEEENS5_IJNS5_IJNS5_IJSV_SZ_EEESY_EEESX_NS5_IJSB_SZ_EEEEEEEEEEEvNS4_8identityENS5_IJNS4_13SM90_TMA_LOADES27_EEES25_vS26_EENS_8epilogue10collective18CollectiveEpilogueINS2A_23Sm100TmaWarpSpecializedILi3ELi2ELi32ELb1ELb0EEEJSI_NS5_IJNSN_ISF_SB_EENSN_ISO_SB_EEEEENS_10bfloat16_tESM_S2I_SM_NS2A_6fusion15FusionCallbacksIS2E_NS2J_17LinearCombinationIS2I_fS2I_fLNS_15FloatRoundStyleE2EEESI_S2H_JEEENS4_5SM1004TMEM4LOAD26SM100_TMEM_LOAD_32dp32b32xES27_NS1L_INS1M_ILi2ELi4ELi3EEENS1O_ILi16EEENSN_INS5_IJS1Q_SO_EEES1W_EEEENS4_39AutoVectorizingCopyWithAssumedAlignmentILi128EEENS4_14SM90_TMA_STOREES2X_S2Z_S2Z_EEEvvEEEEvNT_6ParamsE)
        /*0044*/ 	.word	0x00000000
.L_29:


//--------------------- .nv.compat                --------------------------
	.section	.nv.compat,"",@"SHT_CUDA_COMPAT_INFO"
	.align	4
        /*0000*/ 	.byte	0x02, 0x09, 0x01, 0x00, 0x02, 0x02, 0x02, 0x00, 0x02, 0x05, 0x05, 0x00, 0x03, 0x07, 0x01, 0x01
        /*0010*/ 	.byte	0x02, 0x03, 0x01, 0x00, 0x02, 0x06, 0x01, 0x00, 0x04, 0x0b, 0x08, 0x00, 0x09, 0x00, 0x00, 0x00
        /*0020*/ 	.byte	0x00, 0x00, 0x00, 0x00


//--------------------- .nv.info._ZN7cutlass13device_kernelINS_4gemm6kernel13GemmUniversalIN4cute5tupleIJiiiiEEENS1_10collective13CollectiveMmaINS1_46MainloopSm100TmaUmmaWarpSpecializedBlockScaledILi4ELi2ELi2ENS5_IJNS4_1CILi1EEENSA_ILi2EEESB_EEEEENS5_IJNSA_ILi128EEENSA_ILi64EEENSA_ILi256EEEEEENS5_IJNS_12float_e5m2_tENS_13float_ue8m0_tEEEENS5_IJNS5_IJlSB_lEEENS4_6LayoutINS5_IJNS5_IJNS5_IJNSA_ILi32EEENSA_ILi4EEEEEEiEEESR_NS5_IJSB_iEEEEEENS5_IJNS5_IJNS5_IJNSA_ILi16EEESP_EEEiEEENS5_IJNS5_IJNSA_ILi0EEESB_EEENSA_ILi512EEEEEENS5_IJSX_iEEEEEEEEEEESL_S14_NS4_8TiledMMAINS4_8MMA_AtomIJNS4_21SM100_MMA_MXF8F6F4_SSISJ_SJ_fSK_Li128ELi64ELNS4_4UMMA5MajorE0ELS19_0ELNS18_7ScaleInE0ELS1A_0EEEEEENSN_INS5_IJSB_SB_SB_EEENS5_IJSX_SX_SX_EEEEENS5_IJNS4_10UnderscoreES1G_S1G_EEEEENS5_IJNS4_23SM90_TMA_LOAD_MULTICASTES1J_EEENS5_IJNS4_14ComposedLayoutINS4_7SwizzleILi3ELi4ELi3EEENS4_18smem_ptr_flag_bitsILi8EEENSN_INS5_IJNSA_ILi8EEESF_EEENS5_IJSF_SB_EEEEEEENSN_INS5_IJNS5_IJNS5_IJSQ_SB_EEENS5_IJSO_SB_EEEEEESB_NS5_IJSP_SC_EEEEEENS5_IJNS5_IJNS5_IJSV_SZ_EEESY_EEESX_NS5_IJSB_SZ_EEEEEEEEEEEvNS4_8identityENS5_IJNS4_13SM90_TMA_LOADES27_EEES25_vS26_EENS_8epilogue10collective18CollectiveEpilogueINS2A_23Sm100TmaWarpSpecializedILi3ELi2ELi32ELb1ELb0EEEJSI_NS5_IJNSN_ISF_SB_EENSN_ISO_SB_EEEEENS_10bfloat16_tESM_S2I_SM_NS2A_6fusion15FusionCallbacksIS2E_NS2J_17LinearCombinationIS2I_fS2I_fLNS_15FloatRoundStyleE2EEESI_S2H_JEEENS4_5SM1004TMEM4LOAD26SM100_TMEM_LOAD_32dp32b32xES27_NS1L_INS1M_ILi2ELi4ELi3EEENS1O_ILi16EEENSN_INS5_IJS1Q_SO_EEES1W_EEEENS4_39AutoVectorizingCopyWithAssumedAlignmentILi128EEENS4_14SM90_TMA_STOREES2X_S2Z_S2Z_EEEvvEEEEvNT_6ParamsE --------------------------
	.section	.nv.info._ZN7cutlass13device_kernelINS_4gemm6kernel13GemmUniversalIN4cute5tupleIJiiiiEEENS1_10collective13CollectiveMmaINS1_46MainloopSm100TmaUmmaWarpSpecializedBlockScaledILi4ELi2ELi2ENS5_IJNS4_1CILi1EEENSA_ILi2EEESB_EEEEENS5_IJNSA_ILi128EEENSA_ILi64EEENSA_ILi256EEEEEENS5_IJNS_12float_e5m2_tENS_13float_ue8m0_tEEEENS5_IJNS5_IJlSB_lEEENS4_6LayoutINS5_IJNS5_IJNS5_IJNSA_ILi32EEENSA_ILi4EEEEEEiEEESR_NS5_IJSB_iEEEEEENS5_IJNS5_IJNS5_IJNSA_ILi16EEESP_EEEiEEENS5_IJNS5_IJNSA_ILi0EEESB_EEENSA_ILi512EEEEEENS5_IJSX_iEEEEEEEEEEESL_S14_NS4_8TiledMMAINS4_8MMA_AtomIJNS4_21SM100_MMA_MXF8F6F4_SSISJ_SJ_fSK_Li128ELi64ELNS4_4UMMA5MajorE0ELS19_0ELNS18_7ScaleInE0ELS1A_0EEEEEENSN_INS5_IJSB_SB_SB_EEENS5_IJSX_SX_SX_EEEEENS5_IJNS4_10UnderscoreES1G_S1G_EEEEENS5_IJNS4_23SM90_TMA_LOAD_MULTICASTES1J_EEENS5_IJNS4_14ComposedLayoutINS4_7SwizzleILi3ELi4ELi3EEENS4_18smem_ptr_flag_bitsILi8EEENSN_INS5_IJNSA_ILi8EEESF_EEENS5_IJSF_SB_EEEEEEENSN_INS5_IJNS5_IJNS5_IJSQ_SB_EEENS5_IJSO_SB_EEEEEESB_NS5_IJSP_SC_EEEEEENS5_IJNS5_IJNS5_IJSV_SZ_EEESY_EEESX_NS5_IJSB_SZ_EEEEEEEEEEEvNS4_8identityENS5_IJNS4_13SM90_TMA_LOADES27_EEES25_vS26_EENS_8epilogue10collective18CollectiveEpilogueINS2A_23Sm100TmaWarpSpecializedILi3ELi2ELi32ELb1ELb0EEEJSI_NS5_IJNSN_ISF_SB_EENSN_ISO_SB_EEEEENS_10bfloat16_tESM_S2I_SM_NS2A_6fusion15FusionCallbacksIS2E_NS2J_17LinearCombinationIS2I_fS2I_fLNS_15FloatRoundStyleE2EEESI_S2H_JEEENS4_5SM1004TMEM4LOAD26SM100_TMEM_LOAD_32dp32b32xES27_NS1L_INS1M_ILi2ELi4ELi3EEENS1O_ILi16EEENSN_INS5_IJS1Q_SO_EEES1W_EEEENS4_39AutoVectorizingCopyWithAssumedAlignmentILi128EEENS4_14SM90_TMA_STOREES2X_S2Z_S2Z_EEEvvEEEEvNT_6ParamsE,"",@"SHT_CUDA_INFO"
	.sectionflags	@""
	.align	4


	//----- nvinfo : EIATTR_CUDA_API_VERSION
	.align		4
        /*0000*/ 	.byte	0x04, 0x37
        /*0002*/ 	.short	(.L_31 - .L_30)
.L_30:
        /*0004*/ 	.word	0x00000082


	//----- nvinfo : EIATTR_KPARAM_INFO
	.align		4
.L_31:
        /*0008*/ 	.byte	0x04, 0x17
        /*000a*/ 	.short	(.L_33 - .L_32)
.L_32:
        /*000c*/ 	.word	0x00000000
        /*0010*/ 	.short	0x0000
        /*0012*/ 	.short	0x0000
        /*0014*/ 	.byte	0x00, 0xf0, 0x01, 0x30


	//----- nvinfo : EIATTR_AT_ENTRY_FRAGMENTS
	.align		4
.L_33:
        /*0018*/ 	.byte	0x04, 0x4f
        /*001a*/ 	.short	(.L_35 - .L_34)


	//   ....[0]....
.L_34:
        /*001c*/ 	.word	0x00000006


	//----- nvinfo : EIATTR_RESERVED_SMEM_USED
	.align		4
.L_35:
        /*0020*/ 	.byte	0x01, 0x41
	.zero		2


	//----- nvinfo : EIATTR_SPARSE_MMA_MASK
	.align		4
        /*0024*/ 	.byte	0x03, 0x50
        /*0026*/ 	.short	0x0000


	//----- nvinfo : EIATTR_TCGEN05_1CTA_USED
	.align		4
        /*0028*/ 	.byte	0x01, 0x51
	.zero		2


	//----- nvinfo : EIATTR_MAXREG_COUNT
	.align		4
        /*002c*/ 	.byte	0x03, 0x1b
        /*002e*/ 	.short	0x00ff


	//----- nvinfo : EIATTR_NUM_BARRIERS
	.align		4
        /*0030*/ 	.byte	0x02, 0x4c
        /*0032*/ 	.byte	0x07
	.zero		1


	//----- nvinfo : EIATTR_EXTERNS
	.align		4
        /*0034*/ 	.byte	0x04, 0x0f
        /*0036*/ 	.short	(.L_37 - .L_36)


	//   ....[0]....
	.align		4
.L_36:
        /*0038*/ 	.word	index@(__assertfail)


	//----- nvinfo : EIATTR_MERCURY_ISA_VERSION
	.align		4
.L_37:
        /*003c*/ 	.byte	0x03, 0x5f
        /*003e*/ 	.short	0x0101


	//----- nvinfo : EIATTR_INT_WARP_WIDE_INSTR_OFFSETS
	.align		4
        /*0040*/ 	.byte	0x04, 0x31
        /*0042*/ 	.short	(.L_39 - .L_38)


	//   ....[0]....
.L_38:
        /*0044*/ 	.word	0x00002530


	//   ....[1]....
        /*0048*/ 	.word	0x00004d30


	//   ....[2]....
        /*004c*/ 	.word	0x00004d60


	//   ....[3]....
        /*0050*/ 	.word	0x00004d80


	//   ....[4]....
        /*0054*/ 	.word	0x00005640


	//   ....[5]....
        /*0058*/ 	.word	0x00005660


	//   ....[6]....
        /*005c*/ 	.word	0x00005920


	//   ....[7]....
        /*0060*/ 	.word	0x000059e0


	//----- nvinfo : EIATTR_COOP_GROUP_MASK_REGIDS
	.align		4
.L_39:
        /*0064*/ 	.byte	0x04, 0x29
        /*0066*/ 	.short	(.L_41 - .L_40)


	//   ....[0]....
.L_40:
        /*0068*/ 	.word	0xffffffff


	//   ....[1]....
        /*006c*/ 	.word	0xffffffff


	//   ....[2]....
        /*0070*/ 	.word	0xffffffff


	//   ....[3]....
        /*0074*/ 	.word	0xffffffff


	//   ....[4]....
        /*0078*/ 	.word	0xffffffff


	//   ....[5]....
        /*007c*/ 	.word	0xffffffff


	//   ....[6]....
        /*0080*/ 	.word	0xffffffff


	//   ....[7]....
        /*0084*/ 	.word	0xffffffff


	//   ....[8]....
        /*0088*/ 	.word	0xffffffff


	//   ....[9]....
        /*008c*/ 	.word	0xffffffff


	//   ....[10]....
        /*0090*/ 	.word	0xffffffff


	//   ....[11]....
        /*0094*/ 	.word	0xffffffff


	//   ....[12]....
        /*0098*/ 	.word	0xffffffff


	//   ....[13]....
        /*009c*/ 	.word	0xffffffff


	//----- nvinfo : EIATTR_COOP_GROUP_INSTR_OFFSETS
	.align		4
.L_41:
        /*00a0*/ 	.byte	0x04, 0x28
        /*00a2*/ 	.short	(.L_43 - .L_42)


	//   ....[0]....
.L_42:
        /*00a4*/ 	.word	0x00000090


	//   ....[1]....
        /*00a8*/ 	.word	0x00000530


	//   ....[2]....
        /*00ac*/ 	.word	0x000006e0


	//   ....[3]....
        /*00b0*/ 	.word	0x00000860


	//   ....[4]....
        /*00b4*/ 	.word	0x00000960


	//   ....[5]....
        /*00b8*/ 	.word	0x00000ad0


	//   ....[6]....
        /*00bc*/ 	.word	0x00000c30


	//   ....[7]....
        /*00c0*/ 	.word	0x00000de0


	//   ....[8]....
        /*00c4*/ 	.word	0x00002410


	//   ....[9]....
        /*00c8*/ 	.word	0x00003200


	//   ....[10]....
        /*00cc*/ 	.word	0x00003410


	//   ....[11]....
        /*00d0*/ 	.word	0x00003440


	//   ....[12]....
        /*00d4*/ 	.word	0x00004c10


	//   ....[13]....
        /*00d8*/ 	.word	0x00004e40


	//----- nvinfo : EIATTR_VRC_CTA_INIT_COUNT
	.align		4
.L_43:
        /*00dc*/ 	.byte	0x02, 0x4a
        /*00de*/ 	.byte	0x80
	.zero		1


	//----- nvinfo : EIATTR_SYSCALL_OFFSETS
	.align		4
        /*00e0*/ 	.byte	0x04, 0x46
        /*00e2*/ 	.short	(.L_45 - .L_44)


	//   ....[0]....
.L_44:
        /*00e4*/ 	.word	0x00006610


	//   ....[1]....
        /*00e8*/ 	.word	0x00006700


	//   ....[2]....
        /*00ec*/ 	.word	0x00006f40


	//   ....[3]....
        /*00f0*/ 	.word	0x00007bf0


	//----- nvinfo : EIATTR_MBARRIER_INSTR_OFFSETS
	.align		4
.L_45:
        /*00f4*/ 	.byte	0x04, 0x39
        /*00f6*/ 	.short	(.L_47 - .L_46)


	//   ....[0]....
.L_46:
        /*00f8*/ 	.word	0x00000650
        /*00fc*/ 	.word	0x000000ff
        /*0100*/ 	.word	0x00000000
        /*0104*/ 	.short	0x0100
        /*0106*/ 	.byte	0x04
	.zero		1


	//   ....[1]....
        /*0108*/ 	.word	0x00000660
        /*010c*/ 	.word	0x000000ff
        /*0110*/ 	.word	0x00000020
        /*0114*/ 	.short	0x0100
        /*0116*/ 	.byte	0x04
	.zero		1


	//   ....[2]....
        /*0118*/ 	.word	0x00000670
        /*011c*/ 	.word	0x000000ff
        /*0120*/ 	.word	0x00000008
        /*0124*/ 	.short	0x0100
        /*0126*/ 	.byte	0x04
	.zero		1


	//   ....[3]....
        /*0128*/ 	.word	0x00000680
        /*012c*/ 	.word	0x000000ff
        /*0130*/ 	.word	0x00000028
        /*0134*/ 	.short	0x0100
        /*0136*/ 	.byte	0x04
	.zero		1


	//   ....[4]....
        /*0138*/ 	.word	0x00000690
        /*013c*/ 	.word	0x000000ff
        /*0140*/ 	.word	0x00000010
        /*0144*/ 	.short	0x0100
        /*0146*/ 	.byte	0x04
	.zero		1


	//   ....[5]....
        /*0148*/ 	.word	0x000006a0
        /*014c*/ 	.word	0x000000ff
        /*0150*/ 	.word	0x00000030
        /*0154*/ 	.short	0x0100
        /*0156*/ 	.byte	0x04
	.zero		1


	//   ....[6]....
        /*0158*/ 	.word	0x000006b0
        /*015c*/ 	.word	0x000000ff
        /*0160*/ 	.word	0x00000018
        /*0164*/ 	.short	0x0100
        /*0166*/ 	.byte	0x04
	.zero		1


	//   ....[7]....
        /*0168*/ 	.word	0x000006c0
        /*016c*/ 	.word	0x000000ff
        /*0170*/ 	.word	0x00000038
        /*0174*/ 	.short	0x0100
        /*0176*/ 	.byte	0x04
	.zero		1


	//   ....[8]....
        /*0178*/ 	.word	0x000007f0
        /*017c*/ 	.word	0x000000ff
        /*0180*/ 	.word	0x00000040
        /*0184*/ 	.short	0x0100
        /*0186*/ 	.byte	0x04
	.zero		1


	//   ....[9]....
        /*0188*/ 	.word	0x00000800
        /*018c*/ 	.word	0x000000ff
        /*0190*/ 	.word	0x00000058
        /*0194*/ 	.short	0x0100
        /*0196*/ 	.byte	0x04
	.zero		1


	//   ....[10]....
        /*0198*/ 	.word	0x00000810
        /*019c*/ 	.word	0x000000ff
        /*01a0*/ 	.word	0x00000048
        /*01a4*/ 	.short	0x0100
        /*01a6*/ 	.byte	0x04
	.zero		1


	//   ....[11]....
        /*01a8*/ 	.word	0x00000820
        /*01ac*/ 	.word	0x000000ff
        /*01b0*/ 	.word	0x00000060
        /*01b4*/ 	.short	0x0100
        /*01b6*/ 	.byte	0x04
	.zero		1


	//   ....[12]....
        /*01b8*/ 	.word	0x00000830
        /*01bc*/ 	.word	0x000000ff
        /*01c0*/ 	.word	0x00000050
        /*01c4*/ 	.short	0x0100
        /*01c6*/ 	.byte	0x04
	.zero		1


	//   ....[13]....
        /*01c8*/ 	.word	0x00000840
        /*01cc*/ 	.word	0x000000ff
        /*01d0*/ 	.word	0x00000068
        /*01d4*/ 	.short	0x0100
        /*01d6*/ 	.byte	0x04
	.zero		1


	//   ....[14]....
        /*01d8*/ 	.word	0x00000930
        /*01dc*/ 	.word	0x000000ff
        /*01e0*/ 	.word	0x00000070
        /*01e4*/ 	.short	0x0100
        /*01e6*/ 	.byte	0x06
	.zero		1


	//   ....[15]....
        /*01e8*/ 	.word	0x00000940
        /*01ec*/ 	.word	0x000000ff
        /*01f0*/ 	.word	0x00000078
        /*01f4*/ 	.short	0x0100
        /*01f6*/ 	.byte	0x06
	.zero		1


	//   ....[16]....
        /*01f8*/ 	.word	0x00000a80
        /*01fc*/ 	.word	0x000000ff
        /*0200*/ 	.word	0x00000080
        /*0204*/ 	.short	0x0100
        /*0206*/ 	.byte	0x06
	.zero		1


	//   ....[17]....
        /*0208*/ 	.word	0x00000a90
        /*020c*/ 	.word	0x000000ff
        /*0210*/ 	.word	0x00000090
        /*0214*/ 	.short	0x0100
        /*0216*/ 	.byte	0x06
	.zero		1


	//   ....[18]....
        /*0218*/ 	.word	0x00000aa0
        /*021c*/ 	.word	0x000000ff
        /*0220*/ 	.word	0x00000088
        /*0224*/ 	.short	0x0100
        /*0226*/ 	.byte	0x06
	.zero		1


	//   ....[19]....
        /*0228*/ 	.word	0x00000ab0
        /*022c*/ 	.word	0x000000ff
        /*0230*/ 	.word	0x00000098
        /*0234*/ 	.short	0x0100
        /*0236*/ 	.byte	0x06
	.zero		1


	//   ....[20]....
        /*0238*/ 	.word	0x00000be0
        /*023c*/ 	.word	0x000000ff
        /*0240*/ 	.word	0x000000a0
        /*0244*/ 	.short	0x0100
        /*0246*/ 	.byte	0x04
	.zero		1


	//   ....[21]....
        /*0248*/ 	.word	0x00000bf0
        /*024c*/ 	.word	0x000000ff
        /*0250*/ 	.word	0x000000b0
        /*0254*/ 	.short	0x0100
        /*0256*/ 	.byte	0x04
	.zero		1


	//   ....[22]....
        /*0258*/ 	.word	0x00000c00
        /*025c*/ 	.word	0x000000ff
        /*0260*/ 	.word	0x000000a8
        /*0264*/ 	.short	0x0100
        /*0266*/ 	.byte	0x04
	.zero		1


	//   ....[23]....
        /*0268*/ 	.word	0x00000c10
        /*026c*/ 	.word	0x000000ff
        /*0270*/ 	.word	0x000000b8
        /*0274*/ 	.short	0x0100
        /*0276*/ 	.byte	0x04
	.zero		1


	//   ....[24]....
        /*0278*/ 	.word	0x00000d00
        /*027c*/ 	.word	0x000000ff
        /*0280*/ 	.word	0x000000c0
        /*0284*/ 	.short	0x0100
        /*0286*/ 	.byte	0x04
	.zero		1


	//   ....[25]....
        /*0288*/ 	.word	0x00000d10
        /*028c*/ 	.word	0x000000ff
        /*0290*/ 	.word	0x000000d0
        /*0294*/ 	.short	0x0100
        /*0296*/ 	.byte	0x04
	.zero		1


	//   ....[26]....
        /*0298*/ 	.word	0x00000d20
        /*029c*/ 	.word	0x000000ff
        /*02a0*/ 	.word	0x000000c8
        /*02a4*/ 	.short	0x0100
        /*02a6*/ 	.byte	0x04
	.zero		1


	//   ....[27]....
        /*02a8*/ 	.word	0x00000d30
        /*02ac*/ 	.word	0x000000ff
        /*02b0*/ 	.word	0x000000d8
        /*02b4*/ 	.short	0x0100
        /*02b6*/ 	.byte	0x04
	.zero		1


	//   ....[28]....
        /*02b8*/ 	.word	0x000017e0
        /*02bc*/ 	.word	0x00000002
        /*02c0*/ 	.word	0x000000d0
        /*02c4*/ 	.short	0x010a
        /*02c6*/ 	.byte	0xff
	.zero		1


	//   ....[29]....
        /*02c8*/ 	.word	0x00001810
        /*02cc*/ 	.word	0x00000002
        /*02d0*/ 	.word	0x000000c0
        /*02d4*/ 	.short	0x0101
        /*02d6*/ 	.byte	0xff
	.zero		1


	//   ....[30]....
        /*02d8*/ 	.word	0x000018f0
        /*02dc*/ 	.word	0x000000ff
        /*02e0*/ 	.word	0x00000020
        /*02e4*/ 	.short	0x010a
        /*02e6*/ 	.byte	0x04
	.zero		1


	//   ....[31]....
        /*02e8*/ 	.word	0x000019b0
        /*02ec*/ 	.word	0x000000ff
        /*02f0*/ 	.word	0x00000020
        /*02f4*/ 	.short	0x010a
        /*02f6*/ 	.byte	0x31
	.zero		1


	//   ....[32]....
        /*02f8*/ 	.word	0x00001af0
        /*02fc*/ 	.word	0x000000ff
        /*0300*/ 	.word	0x00000020
        /*0304*/ 	.short	0x010a
        /*0306*/ 	.byte	0x04
	.zero		1


	//   ....[33]....
        /*0308*/ 	.word	0x00001ea0
        /*030c*/ 	.word	0x000000ff
        /*0310*/ 	.word	0x00000078
        /*0314*/ 	.short	0x0101
        /*0316*/ 	.byte	0x07
	.zero		1


	//   ....[34]....
        /*0318*/ 	.word	0x00001ec0
        /*031c*/ 	.word	0x000000ff
        /*0320*/ 	.word	0x00000020
        /*0324*/ 	.short	0x010a
        /*0326*/ 	.byte	0x04
	.zero		1


	//   ....[35]....
        /*0328*/ 	.word	0x00001f40
        /*032c*/ 	.word	0x000000ff
        /*0330*/ 	.word	0x00000020
        /*0334*/ 	.short	0x010a
        /*0336*/ 	.byte	0x31
	.zero		1


	//   ....[36]....
        /*0338*/ 	.word	0x00002080
        /*033c*/ 	.word	0x000000ff
        /*0340*/ 	.word	0x00000020
        /*0344*/ 	.short	0x010a
        /*0346*/ 	.byte	0x04
	.zero		1


	//   ....[37]....
        /*0348*/ 	.word	0x00002440
        /*034c*/ 	.word	0x00000002
        /*0350*/ 	.word	0x00000080
        /*0354*/ 	.short	0x010a
        /*0356*/ 	.byte	0xff
	.zero		1


	//   ....[38]....
        /*0358*/ 	.word	0x00002500
        /*035c*/ 	.word	0x00000002
        /*0360*/ 	.word	0x00000000
        /*0364*/ 	.short	0x0101
        /*0366*/ 	.byte	0xff
	.zero		1


	//   ....[39]....
        /*0368*/ 	.word	0x00002a70
        /*036c*/ 	.word	0x000000ff
        /*0370*/ 	.word	0x00000000
        /*0374*/ 	.short	0x010a
        /*0376*/ 	.byte	0x04
	.zero		1


	//   ....[40]....
        /*0378*/ 	.word	0x00002b00
        /*037c*/ 	.word	0x000000ff
        /*0380*/ 	.word	0x00000000
        /*0384*/ 	.short	0x010a
        /*0386*/ 	.byte	0x05
	.zero		1


	//   ....[41]....
        /*0388*/ 	.word	0x00002b90
        /*038c*/ 	.word	0x000000ff
        /*0390*/ 	.word	0x00000000
        /*0394*/ 	.short	0x010a
        /*0396*/ 	.byte	0x05
	.zero		1


	//   ....[42]....
        /*0398*/ 	.word	0x00002c30
        /*039c*/ 	.word	0x00000000
        /*03a0*/ 	.word	0x00000000
        /*03a4*/ 	.short	0x010a
        /*03a6*/ 	.byte	0xff
	.zero		1


	//   ....[43]....
        /*03a8*/ 	.word	0x00002d60
        /*03ac*/ 	.word	0x00000000
        /*03b0*/ 	.word	0x000000c0
        /*03b4*/ 	.short	0x010a
        /*03b6*/ 	.byte	0xff
	.zero		1


	//   ....[44]....
        /*03b8*/ 	.word	0x00002dd0
        /*03bc*/ 	.word	0x00000000
        /*03c0*/ 	.word	0x00000000
        /*03c4*/ 	.short	0x0101
        /*03c6*/ 	.byte	0xff
	.zero		1


	//   ....[45]....
        /*03c8*/ 	.word	0x00002df0
        /*03cc*/ 	.word	0x000000ff
        /*03d0*/ 	.word	0x00000090
        /*03d4*/ 	.short	0x010a
        /*03d6*/ 	.byte	0x04
	.zero		1


	//   ....[46]....
        /*03d8*/ 	.word	0x00002f10
        /*03dc*/ 	.word	0x00000000
        /*03e0*/ 	.word	0x00000080
        /*03e4*/ 	.short	0x010a
        /*03e6*/ 	.byte	0xff
	.zero		1


	//   ....[47]....
        /*03e8*/ 	.word	0x00003010
        /*03ec*/ 	.word	0x00000000
        /*03f0*/ 	.word	0x00000000
        /*03f4*/ 	.short	0x0101
        /*03f6*/ 	.byte	0xff
	.zero		1


	//   ....[48]....
        /*03f8*/ 	.word	0x000030a0
        /*03fc*/ 	.word	0x000000ff
        /*0400*/ 	.word	0x00000090
        /*0404*/ 	.short	0x0106
        /*0406*/ 	.byte	0x04
	.zero		1


	//   ....[49]....
        /*0408*/ 	.word	0x000030c0
        /*040c*/ 	.word	0x000000ff
        /*0410*/ 	.word	0x00000090
        /*0414*/ 	.short	0x010a
        /*0416*/ 	.byte	0x04
	.zero		1


	//   ....[50]....
        /*0418*/ 	.word	0x00003150
        /*041c*/ 	.word	0x000000ff
        /*0420*/ 	.word	0x00000090
        /*0424*/ 	.short	0x0106
        /*0426*/ 	.byte	0x07
	.zero		1


	//   ....[51]....
        /*0428*/ 	.word	0x00003190
        /*042c*/ 	.word	0x00000000
        /*0430*/ 	.word	0x00000090
        /*0434*/ 	.short	0x010a
        /*0436*/ 	.byte	0xff
	.zero		1


	//   ....[52]....
        /*0438*/ 	.word	0x00003a20
        /*043c*/ 	.word	0x00000002
        /*0440*/ 	.word	0x00000080
        /*0444*/ 	.short	0x010a
        /*0446*/ 	.byte	0xff
	.zero		1


	//   ....[53]....
        /*0448*/ 	.word	0x00003ae0
        /*044c*/ 	.word	0x00000002
        /*0450*/ 	.word	0x00000000
        /*0454*/ 	.short	0x0101
        /*0456*/ 	.byte	0xff
	.zero		1


	//   ....[54]....
        /*0458*/ 	.word	0x00003fe0
        /*045c*/ 	.word	0x000000ff
        /*0460*/ 	.word	0x00000000
        /*0464*/ 	.short	0x010a
        /*0466*/ 	.byte	0x04
	.zero		1


	//   ....[55]....
        /*0468*/ 	.word	0x00003ff0
        /*046c*/ 	.word	0x000000ff
        /*0470*/ 	.word	0x000000b0
        /*0474*/ 	.short	0x010a
        /*0476*/ 	.byte	0x07
	.zero		1


	//   ....[56]....
        /*0478*/ 	.word	0x000044a0
        /*047c*/ 	.word	0x000000ff
        /*0480*/ 	.word	0x00000000
        /*0484*/ 	.short	0x010a
        /*0486*/ 	.byte	0x07
	.zero		1


	//   ....[57]....
        /*0488*/ 	.word	0x00004620
        /*048c*/ 	.word	0x000000ff
        /*0490*/ 	.word	0x00000000
        /*0494*/ 	.short	0x010a
        /*0496*/ 	.byte	0x04
	.zero		1


	//   ....[58]....
        /*0498*/ 	.word	0x00004b50
        /*049c*/ 	.word	0x000000ff
        /*04a0*/ 	.word	0x00000000
        /*04a4*/ 	.short	0x010a
        /*04a6*/ 	.byte	0x04
	.zero		1


	//   ....[59]....
        /*04a8*/ 	.word	0x00004bf0
        /*04ac*/ 	.word	0x000000ff
        /*04b0*/ 	.word	0x00000000
        /*04b4*/ 	.short	0x010a
        /*04b6*/ 	.byte	0x04
	.zero		1


	//   ....[60]....
        /*04b8*/ 	.word	0x00004fe0
        /*04bc*/ 	.word	0x00000000
        /*04c0*/ 	.word	0x00000080
        /*04c4*/ 	.short	0x010a
        /*04c6*/ 	.byte	0xff
	.zero		1


	//   ....[61]....
        /*04c8*/ 	.word	0x000050a0
        /*04cc*/ 	.word	0x00000000
        /*04d0*/ 	.word	0x00000000
        /*04d4*/ 	.short	0x0101
        /*04d6*/ 	.byte	0xff
	.zero		1


	//   ....[62]....
        /*04d8*/ 	.word	0x000053c0
        /*04dc*/ 	.word	0x000000ff
        /*04e0*/ 	.word	0x00000078
        /*04e4*/ 	.short	0x010a
        /*04e6*/ 	.byte	0x06
	.zero		1


	//   ....[63]....
        /*04e8*/ 	.word	0x000055e0
        /*04ec*/ 	.word	0x000000ff
        /*04f0*/ 	.word	0x00000058
        /*04f4*/ 	.short	0x010a
        /*04f6*/ 	.byte	0x04
	.zero		1


	//   ....[64]....
        /*04f8*/ 	.word	0x000057d0
        /*04fc*/ 	.word	0x000000ff
        /*0500*/ 	.word	0x00000040
        /*0504*/ 	.short	0x010b
        /*0506*/ 	.byte	0x04
	.zero		1


	//   ....[65]....
        /*0508*/ 	.word	0x00005830
        /*050c*/ 	.word	0x000000ff
        /*0510*/ 	.word	0x00000000
        /*0514*/ 	.short	0x0101
        /*0516*/ 	.byte	0x0e
	.zero		1


	//   ....[66]....
        /*0518*/ 	.word	0x00005870
        /*051c*/ 	.word	0x000000ff
        /*0520*/ 	.word	0x00000058
        /*0524*/ 	.short	0x010a
        /*0526*/ 	.byte	0x05
	.zero		1


	//   ....[67]....
        /*0528*/ 	.word	0x00005ac0
        /*052c*/ 	.word	0x000000ff
        /*0530*/ 	.word	0x00000040
        /*0534*/ 	.short	0x010b
        /*0536*/ 	.byte	0x05
	.zero		1


	//   ....[68]....
        /*0538*/ 	.word	0x00005ad0
        /*053c*/ 	.word	0x000000ff
        /*0540*/ 	.word	0x00000000
        /*0544*/ 	.short	0x0101
        /*0546*/ 	.byte	0x04
	.zero		1


	//   ....[69]....
        /*0548*/ 	.word	0x00005b80
        /*054c*/ 	.word	0x000000ff
        /*0550*/ 	.word	0x00000000
        /*0554*/ 	.short	0x010a
        /*0556*/ 	.byte	0x04
	.zero		1


	//   ....[70]....
        /*0558*/ 	.word	0x00005c10
        /*055c*/ 	.word	0x000000ff
        /*0560*/ 	.word	0x00000000
        /*0564*/ 	.short	0x010a
        /*0566*/ 	.byte	0x05
	.zero		1


	//   ....[71]....
        /*0568*/ 	.word	0x00005cb0
        /*056c*/ 	.word	0x00000000
        /*0570*/ 	.word	0x00000000
        /*0574*/ 	.short	0x010a
        /*0576*/ 	.byte	0xff
	.zero		1


	//   ....[72]....
        /*0578*/ 	.word	0x00005ff0
        /*057c*/ 	.word	0x00000000
        /*0580*/ 	.word	0x00000080
        /*0584*/ 	.short	0x010a
        /*0586*/ 	.byte	0xff
	.zero		1


	//   ....[73]....
        /*0588*/ 	.word	0x00006100
        /*058c*/ 	.word	0x00000000
        /*0590*/ 	.word	0x00000000
        /*0594*/ 	.short	0x0101
        /*0596*/ 	.byte	0xff
	.zero		1


	//   ....[74]....
        /*0598*/ 	.word	0x00006b90
        /*059c*/ 	.word	0x00000000
        /*05a0*/ 	.word	0x00000040
        /*05a4*/ 	.short	0x010a
        /*05a6*/ 	.byte	0xff
	.zero		1


	//   ....[75]....
        /*05a8*/ 	.word	0x00006c00
        /*05ac*/ 	.word	0x00000049
        /*05b0*/ 	.word	0x000000a0
        /*05b4*/ 	.short	0x010a
        /*05b6*/ 	.byte	0xff
	.zero		1


	//   ....[76]....
        /*05b8*/ 	.word	0x00006cf0
        /*05bc*/ 	.word	0x00000000
        /*05c0*/ 	.word	0x00000040
        /*05c4*/ 	.short	0x010a
        /*05c6*/ 	.byte	0xff
	.zero		1


	//   ....[77]....
        /*05c8*/ 	.word	0x00006e20
        /*05cc*/ 	.word	0x00000049
        /*05d0*/ 	.word	0x000000a0
        /*05d4*/ 	.short	0x010a
        /*05d6*/ 	.byte	0xff
	.zero		1


	//   ....[78]....
        /*05d8*/ 	.word	0x00007930
        /*05dc*/ 	.word	0x00000000
        /*05e0*/ 	.word	0x00000000
        /*05e4*/ 	.short	0x0101
        /*05e6*/ 	.byte	0xff
	.zero		1


	//   ....[79]....
        /*05e8*/ 	.word	0x00007940
        /*05ec*/ 	.word	0x00000002
        /*05f0*/ 	.word	0x00000040
        /*05f4*/ 	.short	0x010a
        /*05f6*/ 	.byte	0xff
	.zero		1


	//   ....[80]....
        /*05f8*/ 	.word	0x00007a10
        /*05fc*/ 	.word	0x00000002
        /*0600*/ 	.word	0x00000040
        /*0604*/ 	.short	0x010a
        /*0606*/ 	.byte	0xff
	.zero		1


	//   ....[81]....
        /*0608*/ 	.word	0x00007d80
        /*060c*/ 	.word	0x000000ff
        /*0610*/ 	.word	0x00000000
        /*0614*/ 	.short	0x0101
        /*0616*/ 	.byte	0x04
	.zero		1


	//   ....[82]....
        /*0618*/ 	.word	0x000086b0
        /*061c*/ 	.word	0x00000000
        /*0620*/ 	.word	0x00000000
        /*0624*/ 	.short	0x0101
        /*0626*/ 	.byte	0xff
	.zero		1


	//   ....[83]....
        /*0628*/ 	.word	0x00008930
        /*062c*/ 	.word	0x000000ff
        /*0630*/ 	.word	0x00000000
        /*0634*/ 	.short	0x0101
        /*0636*/ 	.byte	0x04
	.zero		1


	//   ....[84]....
        /*0638*/ 	.word	0x00008950
        /*063c*/ 	.word	0x00000002
        /*0640*/ 	.word	0x000000d0
        /*0644*/ 	.short	0x010a
        /*0646*/ 	.byte	0xff
	.zero		1


	//   ....[85]....
        /*0648*/ 	.word	0x000089b0
        /*064c*/ 	.word	0x00000002
        /*0650*/ 	.word	0x00000020
        /*0654*/ 	.short	0x010a
        /*0656*/ 	.byte	0xff
	.zero		1


	//   ....[86]....
        /*0658*/ 	.word	0x00008a10
        /*065c*/ 	.word	0x00000002
        /*0660*/ 	.word	0x00000020
        /*0664*/ 	.short	0x010a
        /*0666*/ 	.byte	0xff
	.zero		1


	//   ....[87]....
        /*0668*/ 	.word	0x00008a60
        /*066c*/ 	.word	0x00000002
        /*0670*/ 	.word	0x00000080
        /*0674*/ 	.short	0x010a
        /*0676*/ 	.byte	0xff
	.zero		1


	//   ....[88]....
        /*0678*/ 	.word	0x00008ac0
        /*067c*/ 	.word	0x00000000
        /*0680*/ 	.word	0x00000000
        /*0684*/ 	.short	0x010a
        /*0686*/ 	.byte	0xff
	.zero		1


	//   ....[89]....
        /*0688*/ 	.word	0x00008b20
        /*068c*/ 	.word	0x00000000
        /*0690*/ 	.word	0x00000000
        /*0694*/ 	.short	0x010a
        /*0696*/ 	.byte	0xff
	.zero		1


	//   ....[90]....
        /*0698*/ 	.word	0x00008b80
        /*069c*/ 	.word	0x00000000
        /*06a0*/ 	.word	0x00000000
        /*06a4*/ 	.short	0x010a
        /*06a6*/ 	.byte	0xff
	.zero		1


	//   ....[91]....
        /*06a8*/ 	.word	0x00008bd0
        /*06ac*/ 	.word	0x00000000
        /*06b0*/ 	.word	0x000000c0
        /*06b4*/ 	.short	0x010a
        /*06b6*/ 	.byte	0xff
	.zero		1


	//   ....[92]....
        /*06b8*/ 	.word	0x00008c30
        /*06bc*/ 	.word	0x00000000
        /*06c0*/ 	.word	0x00000090
        /*06c4*/ 	.short	0x010a
        /*06c6*/ 	.byte	0xff
	.zero		1


	//   ....[93]....
        /*06c8*/ 	.word	0x00008c80
        /*06cc*/ 	.word	0x00000000
        /*06d0*/ 	.word	0x00000080
        /*06d4*/ 	.short	0x010a
        /*06d6*/ 	.byte	0xff
	.zero		1


	//   ....[94]....
        /*06d8*/ 	.word	0x00008ce0
        /*06dc*/ 	.word	0x00000000
        /*06e0*/ 	.word	0x00000090
        /*06e4*/ 	.short	0x010a
        /*06e6*/ 	.byte	0xff
	.zero		1


	//   ....[95]....
        /*06e8*/ 	.word	0x00008d30
        /*06ec*/ 	.word	0x00000002
        /*06f0*/ 	.word	0x00000080
        /*06f4*/ 	.short	0x010a
        /*06f6*/ 	.byte	0xff
	.zero		1


	//   ....[96]....
        /*06f8*/ 	.word	0x00008da0
        /*06fc*/ 	.word	0x00000004
        /*0700*/ 	.word	0x000000b0
        /*0704*/ 	.short	0x010a
        /*0706*/ 	.byte	0xff
	.zero		1


	//   ....[97]....
        /*0708*/ 	.word	0x00008e00
        /*070c*/ 	.word	0x00000003
        /*0710*/ 	.word	0x00000000
        /*0714*/ 	.short	0x010a
        /*0716*/ 	.byte	0xff
	.zero		1


	//   ....[98]....
        /*0718*/ 	.word	0x00008e60
        /*071c*/ 	.word	0x00000000
        /*0720*/ 	.word	0x00000000
        /*0724*/ 	.short	0x010a
        /*0726*/ 	.byte	0xff
	.zero		1


	//   ....[99]....
        /*0728*/ 	.word	0x00008ec0
        /*072c*/ 	.word	0x00000000
        /*0730*/ 	.word	0x00000000
        /*0734*/ 	.short	0x010a
        /*0736*/ 	.byte	0xff
	.zero		1


	//   ....[100]....
        /*0738*/ 	.word	0x00008f10
        /*073c*/ 	.word	0x00000000
        /*0740*/ 	.word	0x00000080
        /*0744*/ 	.short	0x010a
        /*0746*/ 	.byte	0xff
	.zero		1


	//   ....[101]....
        /*0748*/ 	.word	0x00008f70
        /*074c*/ 	.word	0x00000000
        /*0750*/ 	.word	0x00000078
        /*0754*/ 	.short	0x010a
        /*0756*/ 	.byte	0xff
	.zero		1


	//   ....[102]....
        /*0758*/ 	.word	0x00008fd0
        /*075c*/ 	.word	0x00000000
        /*0760*/ 	.word	0x00000058
        /*0764*/ 	.short	0x010a
        /*0766*/ 	.byte	0xff
	.zero		1


	//   ....[103]....
        /*0768*/ 	.word	0x00009030
        /*076c*/ 	.word	0x00000000
        /*0770*/ 	.word	0x00000058
        /*0774*/ 	.short	0x010a
        /*0776*/ 	.byte	0xff
	.zero		1


	//   ....[104]....
        /*0778*/ 	.word	0x00009090
        /*077c*/ 	.word	0x00000000
        /*0780*/ 	.word	0x00000000
        /*0784*/ 	.short	0x010a
        /*0786*/ 	.byte	0xff
	.zero		1


	//   ....[105]....
        /*0788*/ 	.word	0x000090f0
        /*078c*/ 	.word	0x00000000
        /*0790*/ 	.word	0x00000000
        /*0794*/ 	.short	0x010a
        /*0796*/ 	.byte	0xff
	.zero		1


	//   ....[106]....
        /*0798*/ 	.word	0x00009140
        /*079c*/ 	.word	0x00000000
        /*07a0*/ 	.word	0x00000080
        /*07a4*/ 	.short	0x010a
        /*07a6*/ 	.byte	0xff
	.zero		1


	//   ....[107]....
        /*07a8*/ 	.word	0x00009190
        /*07ac*/ 	.word	0x00000000
        /*07b0*/ 	.word	0x00000040
        /*07b4*/ 	.short	0x010a
        /*07b6*/ 	.byte	0xff
	.zero		1


	//   ....[108]....
        /*07b8*/ 	.word	0x000091e0
        /*07bc*/ 	.word	0x00000049
        /*07c0*/ 	.word	0x000000a0
        /*07c4*/ 	.short	0x010a
        /*07c6*/ 	.byte	0xff
	.zero		1


	//   ....[109]....
        /*07c8*/ 	.word	0x00009230
        /*07cc*/ 	.word	0x00000002
        /*07d0*/ 	.word	0x00000040
        /*07d4*/ 	.short	0x010a
        /*07d6*/ 	.byte	0xff
	.zero		1


	//----- nvinfo : EIATTR_NUM_MBARRIERS
	.align		4
.L_47:
        /*07d8*/ 	.byte	0x03, 0x38
        /*07da*/ 	.short	0x001c


	//----- nvinfo : EIATTR_EXIT_INSTR_OFFSETS
	.align		4
        /*07dc*/ 	.byte	0x04, 0x1c
        /*07de*/ 	.short	(.L_49 - .L_48)


	//   ....[0]....
.L_48:
        /*07e0*/ 	.word	0x00002c60


	//   ....[1]....
        /*07e4*/ 	.word	0x00003160


	//   ....[2]....
        /*07e8*/ 	.word	0x000031c0


	//   ....[3]....
        /*07ec*/ 	.word	0x00004e50


	//   ....[4]....
        /*07f0*/ 	.word	0x00005ce0


	//   ....[5]....
        /*07f4*/ 	.word	0x00005d20


	//   ....[6]....
        /*07f8*/ 	.word	0x00008820


	//   ....[7]....
        /*07fc*/ 	.word	0x000088a0


	//   ....[8]....
        /*0800*/ 	.word	0x000088d0


	//   ....[9]....
        /*0804*/ 	.word	0x00008940


	//----- nvinfo : EIATTR_MAX_THREADS
	.align		4
.L_49:
        /*0808*/ 	.byte	0x04, 0x05
        /*080a*/ 	.short	(.L_51 - .L_50)
.L_50:
        /*080c*/ 	.word	0x00000100
        /*0810*/ 	.word	0x00000001
        /*0814*/ 	.word	0x00000001


	//----- nvinfo : EIATTR_CRS_STACK_SIZE
	.align		4
.L_51:
        /*0818*/ 	.byte	0x04, 0x1e
        /*081a*/ 	.short	(.L_53 - .L_52)
.L_52:
        /*081c*/ 	.word	0x00000000


	//----- nvinfo : EIATTR_CBANK_PARAM_SIZE
	.align		4
.L_53:
        /*0820*/ 	.byte	0x03, 0x19
        /*0822*/ 	.short	0x0c00


	//----- nvinfo : EIATTR_PARAM_CBANK
	.align		4
        /*0824*/ 	.byte	0x04, 0x0a
        /*0826*/ 	.short	(.L_55 - .L_54)
	.align		4
.L_54:
        /*0828*/ 	.word	index@(.nv.constant0._ZN7cutlass13device_kernelINS_4gemm6kernel13GemmUniversalIN4cute5tupleIJiiiiEEENS1_10collective13CollectiveMmaINS1_46MainloopSm100TmaUmmaWarpSpecializedBlockScaledILi4ELi2ELi2ENS5_IJNS4_1CILi1EEENSA_ILi2EEESB_EEEEENS5_IJNSA_ILi128EEENSA_ILi64EEENSA_ILi256EEEEEENS5_IJNS_12float_e5m2_tENS_13float_ue8m0_tEEEENS5_IJNS5_IJlSB_lEEENS4_6LayoutINS5_IJNS5_IJNS5_IJNSA_ILi32EEENSA_ILi4EEEEEEiEEESR_NS5_IJSB_iEEEEEENS5_IJNS5_IJNS5_IJNSA_ILi16EEESP_EEEiEEENS5_IJNS5_IJNSA_ILi0EEESB_EEENSA_ILi512EEEEEENS5_IJSX_iEEEEEEEEEEESL_S14_NS4_8TiledMMAINS4_8MMA_AtomIJNS4_21SM100_MMA_MXF8F6F4_SSISJ_SJ_fSK_Li128ELi64ELNS4_4UMMA5MajorE0ELS19_0ELNS18_7ScaleInE0ELS1A_0EEEEEENSN_INS5_IJSB_SB_SB_EEENS5_IJSX_SX_SX_EEEEENS5_IJNS4_10UnderscoreES1G_S1G_EEEEENS5_IJNS4_23SM90_TMA_LOAD_MULTICASTES1J_EEENS5_IJNS4_14ComposedLayoutINS4_7SwizzleILi3ELi4ELi3EEENS4_18smem_ptr_flag_bitsILi8EEENSN_INS5_IJNSA_ILi8EEESF_EEENS5_IJSF_SB_EEEEEEENSN_INS5_IJNS5_IJNS5_IJSQ_SB_EEENS5_IJSO_SB_EEEEEESB_NS5_IJSP_SC_EEEEEENS5_IJNS5_IJNS5_IJSV_SZ_EEESY_EEESX_NS5_IJSB_SZ_EEEEEEEEEEEvNS4_8identityENS5_IJNS4_13SM90_TMA_LOADES27_EEES25_vS26_EENS_8epilogue10collective18CollectiveEpilogueINS2A_23Sm100TmaWarpSpecializedILi3ELi2ELi32ELb1ELb0EEEJSI_NS5_IJNSN_ISF_SB_EENSN_ISO_SB_EEEEENS_10bfloat16_tESM_S2I_SM_NS2A_6fusion15FusionCallbacksIS2E_NS2J_17LinearCombinationIS2I_fS2I_fLNS_15FloatRoundStyleE2EEESI_S2H_JEEENS4_5SM1004TMEM4LOAD26SM100_TMEM_LOAD_32dp32b32xES27_NS1L_INS1M_ILi2ELi4ELi3EEENS1O_ILi16EEENSN_INS5_IJS1Q_SO_EEES1W_EEEENS4_39AutoVectorizingCopyWithAssumedAlignmentILi128EEENS4_14SM90_TMA_STOREES2X_S2Z_S2Z_EEEvvEEEEvNT_6ParamsE)
        /*082c*/ 	.short	0x0380
        /*082e*/ 	.short	0x0c00


	//----- nvinfo : EIATTR_SW_WAR
	.align		4
.L_55:
        /*0830*/ 	.byte	0x04, 0x36
        /*0832*/ 	.short	(.L_57 - .L_56)
.L_56:
        /*0834*/ 	.word	0x00000008
.L_57:


//--------------------- .nv.callgraph             --------------------------
	.section	.nv.callgraph,"",@"SHT_CUDA_CALLGRAPH"
	.align	4
	.sectionentsize	8
	.align		4
        /*0000*/ 	.word	0x00000000
	.align		4
        /*0004*/ 	.word	0xffffffff
	.align		4
        /*0008*/ 	.word	index@(_ZN7cutlass13device_kernelINS_4gemm6kernel13GemmUniversalIN4cute5tupleIJiiiiEEENS1_10collective13CollectiveMmaINS1_46MainloopSm100TmaUmmaWarpSpecializedBlockScaledILi4ELi2ELi2ENS5_IJNS4_1CILi1EEENSA_ILi2EEESB_EEEEENS5_IJNSA_ILi128EEENSA_ILi64EEENSA_ILi256EEEEEENS5_IJNS_12float_e5m2_tENS_13float_ue8m0_tEEEENS5_IJNS5_IJlSB_lEEENS4_6LayoutINS5_IJNS5_IJNS5_IJNSA_ILi32EEENSA_ILi4EEEEEEiEEESR_NS5_IJSB_iEEEEEENS5_IJNS5_IJNS5_IJNSA_ILi16EEESP_EEEiEEENS5_IJNS5_IJNSA_ILi0EEESB_EEENSA_ILi512EEEEEENS5_IJSX_iEEEEEEEEEEESL_S14_NS4_8TiledMMAINS4_8MMA_AtomIJNS4_21SM100_MMA_MXF8F6F4_SSISJ_SJ_fSK_Li128ELi64ELNS4_4UMMA5MajorE0ELS19_0ELNS18_7ScaleInE0ELS1A_0EEEEEENSN_INS5_IJSB_SB_SB_EEENS5_IJSX_SX_SX_EEEEENS5_IJNS4_10UnderscoreES1G_S1G_EEEEENS5_IJNS4_23SM90_TMA_LOAD_MULTICASTES1J_EEENS5_IJNS4_14ComposedLayoutINS4_7SwizzleILi3ELi4ELi3EEENS4_18smem_ptr_flag_bitsILi8EEENSN_INS5_IJNSA_ILi8EEESF_EEENS5_IJSF_SB_EEEEEEENSN_INS5_IJNS5_IJNS5_IJSQ_SB_EEENS5_IJSO_SB_EEEEEESB_NS5_IJSP_SC_EEEEEENS5_IJNS5_IJNS5_IJSV_SZ_EEESY_EEESX_NS5_IJSB_SZ_EEEEEEEEEEEvNS4_8identityENS5_IJNS4_13SM90_TMA_LOADES27_EEES25_vS26_EENS_8epilogue10collective18CollectiveEpilogueINS2A_23Sm100TmaWarpSpecializedILi3ELi2ELi32ELb1ELb0EEEJSI_NS5_IJNSN_ISF_SB_EENSN_ISO_SB_EEEEENS_10bfloat16_tESM_S2I_SM_NS2A_6fusion15FusionCallbacksIS2E_NS2J_17LinearCombinationIS2I_fS2I_fLNS_15FloatRoundStyleE2EEESI_S2H_JEEENS4_5SM1004TMEM4LOAD26SM100_TMEM_LOAD_32dp32b32xES27_NS1L_INS1M_ILi2ELi4ELi3EEENS1O_ILi16EEENSN_INS5_IJS1Q_SO_EEES1W_EEEENS4_39AutoVectorizingCopyWithAssumedAlignmentILi128EEENS4_14SM90_TMA_STOREES2X_S2Z_S2Z_EEEvvEEEEvNT_6ParamsE)
	.align		4
        /*000c*/ 	.word	index@(__assertfail)
	.align		4
        /*0010*/ 	.word	0x00000000
	.align		4
        /*0014*/ 	.word	0xfffffffe
	.align		4
        /*0018*/ 	.word	0x00000000
	.align		4
        /*001c*/ 	.word	0xfffffffd
	.align		4
        /*0020*/ 	.word	0x00000000
	.align		4
        /*0024*/ 	.word	0xfffffffc


//--------------------- .nv.constant4             --------------------------
	.section	.nv.constant4,"a",@progbits
	.align	8
	.align		8
.nv.constant4:
        /*0000*/ 	.dword	__assertfail
	.align		8
        /*0008*/ 	.dword	__unnamed_1
	.align		8
        /*0010*/ 	.dword	__unnamed_2
	.align		8
        /*0018*/ 	.dword	_ZN40_INTERNAL_ac69caf2_4_k_cu_9ffa79ce_189864cuda3std3__45__cpo5beginE
	.align		8
        /*0020*/ 	.dword	_ZN40_INTERNAL_ac69caf2_4_k_cu_9ffa79ce_189864cuda3std3__45__cpo3endE
	.align		8
        /*0028*/ 	.dword	_ZN40_INTERNAL_ac69caf2_4_k_cu_9ffa79ce_189864cuda3std3__45__cpo6cbeginE
	.align		8
        /*0030*/ 	.dword	_ZN40_INTERNAL_ac69caf2_4_k_cu_9ffa79ce_189864cuda3std3__45__cpo4cendE
	.align		8
        /*0038*/ 	.dword	_ZN40_INTERNAL_ac69caf2_4_k_cu_9ffa79ce_189864cuda3std3__442_GLOBAL__N__ac69caf2_4_k_cu_9ffa79ce_189866ignoreE
	.align		8
        /*0040*/ 	.dword	_ZN40_INTERNAL_ac69caf2_4_k_cu_9ffa79ce_189864cuda3std3__419piecewise_constructE
	.align		8
        /*0048*/ 	.dword	_ZN40_INTERNAL_ac69caf2_4_k_cu_9ffa79ce_189864cuda3std3__48in_placeE
	.align		8
        /*0050*/ 	.dword	_ZN40_INTERNAL_ac69caf2_4_k_cu_9ffa79ce_189864cuda3std6ranges3__45__cpo4swapE
	.align		8
        /*0058*/ 	.dword	_ZN40_INTERNAL_ac69caf2_4_k_cu_9ffa79ce_189864cuda3std6ranges3__45__cpo9iter_moveE
	.align		8
        /*0060*/ 	.dword	_ZN40_INTERNAL_ac69caf2_4_k_cu_9ffa79ce_189864cute7productE
	.align		8
        /*0068*/ 	.dword	_ZN40_INTERNAL_ac69caf2_4_k_cu_9ffa79ce_189864cute1_E
	.align		8
        /*0070*/ 	.dword	$str$25
	.align		8
        /*0078*/ 	.dword	$str$26
	.align		8
        /*0080*/ 	.dword	$str$27
	.align		8
        /*0088*/ 	.dword	$str$28


//--------------------- .text._ZN7cutlass13device_kernelINS_4gemm6kernel13GemmUniversalIN4cute5tupleIJiiiiEEENS1_10collective13CollectiveMmaINS1_46MainloopSm100TmaUmmaWarpSpecializedBlockScaledILi4ELi2ELi2ENS5_IJNS4_1CILi1EEENSA_ILi2EEESB_EEEEENS5_IJNSA_ILi128EEENSA_ILi64EEENSA_ILi256EEEEEENS5_IJNS_12float_e5m2_tENS_13float_ue8m0_tEEEENS5_IJNS5_IJlSB_lEEENS4_6LayoutINS5_IJNS5_IJNS5_IJNSA_ILi32EEENSA_ILi4EEEEEEiEEESR_NS5_IJSB_iEEEEEENS5_IJNS5_IJNS5_IJNSA_ILi16EEESP_EEEiEEENS5_IJNS5_IJNSA_ILi0EEESB_EEENSA_ILi512EEEEEENS5_IJSX_iEEEEEEEEEEESL_S14_NS4_8TiledMMAINS4_8MMA_AtomIJNS4_21SM100_MMA_MXF8F6F4_SSISJ_SJ_fSK_Li128ELi64ELNS4_4UMMA5MajorE0ELS19_0ELNS18_7ScaleInE0ELS1A_0EEEEEENSN_INS5_IJSB_SB_SB_EEENS5_IJSX_SX_SX_EEEEENS5_IJNS4_10UnderscoreES1G_S1G_EEEEENS5_IJNS4_23SM90_TMA_LOAD_MULTICASTES1J_EEENS5_IJNS4_14ComposedLayoutINS4_7SwizzleILi3ELi4ELi3EEENS4_18smem_ptr_flag_bitsILi8EEENSN_INS5_IJNSA_ILi8EEESF_EEENS5_IJSF_SB_EEEEEEENSN_INS5_IJNS5_IJNS5_IJSQ_SB_EEENS5_IJSO_SB_EEEEEESB_NS5_IJSP_SC_EEEEEENS5_IJNS5_IJNS5_IJSV_SZ_EEESY_EEESX_NS5_IJSB_SZ_EEEEEEEEEEEvNS4_8identityENS5_IJNS4_13SM90_TMA_LOADES27_EEES25_vS26_EENS_8epilogue10collective18CollectiveEpilogueINS2A_23Sm100TmaWarpSpecializedILi3ELi2ELi32ELb1ELb0EEEJSI_NS5_IJNSN_ISF_SB_EENSN_ISO_SB_EEEEENS_10bfloat16_tESM_S2I_SM_NS2A_6fusion15FusionCallbacksIS2E_NS2J_17LinearCombinationIS2I_fS2I_fLNS_15FloatRoundStyleE2EEESI_S2H_JEEENS4_5SM1004TMEM4LOAD26SM100_TMEM_LOAD_32dp32b32xES27_NS1L_INS1M_ILi2ELi4ELi3EEENS1O_ILi16EEENSN_INS5_IJS1Q_SO_EEES1W_EEEENS4_39AutoVectorizingCopyWithAssumedAlignmentILi128EEENS4_14SM90_TMA_STOREES2X_S2Z_S2Z_EEEvvEEEEvNT_6ParamsE --------------------------
	.section	.text._ZN7cutlass13device_kernelINS_4gemm6kernel13GemmUniversalIN4cute5tupleIJiiiiEEENS1_10collective13CollectiveMmaINS1_46MainloopSm100TmaUmmaWarpSpecializedBlockScaledILi4ELi2ELi2ENS5_IJNS4_1CILi1EEENSA_ILi2EEESB_EEEEENS5_IJNSA_ILi128EEENSA_ILi64EEENSA_ILi256EEEEEENS5_IJNS_12float_e5m2_tENS_13float_ue8m0_tEEEENS5_IJNS5_IJlSB_lEEENS4_6LayoutINS5_IJNS5_IJNS5_IJNSA_ILi32EEENSA_ILi4EEEEEEiEEESR_NS5_IJSB_iEEEEEENS5_IJNS5_IJNS5_IJNSA_ILi16EEESP_EEEiEEENS5_IJNS5_IJNSA_ILi0EEESB_EEENSA_ILi512EEEEEENS5_IJSX_iEEEEEEEEEEESL_S14_NS4_8TiledMMAINS4_8MMA_AtomIJNS4_21SM100_MMA_MXF8F6F4_SSISJ_SJ_fSK_Li128ELi64ELNS4_4UMMA5MajorE0ELS19_0ELNS18_7ScaleInE0ELS1A_0EEEEEENSN_INS5_IJSB_SB_SB_EEENS5_IJSX_SX_SX_EEEEENS5_IJNS4_10UnderscoreES1G_S1G_EEEEENS5_IJNS4_23SM90_TMA_LOAD_MULTICASTES1J_EEENS5_IJNS4_14ComposedLayoutINS4_7SwizzleILi3ELi4ELi3EEENS4_18smem_ptr_flag_bitsILi8EEENSN_INS5_IJNSA_ILi8EEESF_EEENS5_IJSF_SB_EEEEEEENSN_INS5_IJNS5_IJNS5_IJSQ_SB_EEENS5_IJSO_SB_EEEEEESB_NS5_IJSP_SC_EEEEEENS5_IJNS5_IJNS5_IJSV_SZ_EEESY_EEESX_NS5_IJSB_SZ_EEEEEEEEEEEvNS4_8identityENS5_IJNS4_13SM90_TMA_LOADES27_EEES25_vS26_EENS_8epilogue10collective18CollectiveEpilogueINS2A_23Sm100TmaWarpSpecializedILi3ELi2ELi32ELb1ELb0EEEJSI_NS5_IJNSN_ISF_SB_EENSN_ISO_SB_EEEEENS_10bfloat16_tESM_S2I_SM_NS2A_6fusion15FusionCallbacksIS2E_NS2J_17LinearCombinationIS2I_fS2I_fLNS_15FloatRoundStyleE2EEESI_S2H_JEEENS4_5SM1004TMEM4LOAD26SM100_TMEM_LOAD_32dp32b32xES27_NS1L_INS1M_ILi2ELi4ELi3EEENS1O_ILi16EEENSN_INS5_IJS1Q_SO_EEES1W_EEEENS4_39AutoVectorizingCopyWithAssumedAlignmentILi128EEENS4_14SM90_TMA_STOREES2X_S2Z_S2Z_EEEvvEEEEvNT_6ParamsE,"ax",@progbits
	.align	128
.text._ZN7cutlass13device_kernelINS_4gemm6kernel13GemmUniversalIN4cute5tupleIJiiiiEEENS1_10collective13CollectiveMmaINS1_46MainloopSm100TmaUmmaWarpSpecializedBlockScaledILi4ELi2ELi2ENS5_IJNS4_1CILi1EEENSA_ILi2EEESB_EEEEENS5_IJNSA_ILi128EEENSA_ILi64EEENSA_ILi256EEEEEENS5_IJNS_12float_e5m2_tENS_13float_ue8m0_tEEEENS5_IJNS5_IJlSB_lEEENS4_6LayoutINS5_IJNS5_IJNS5_IJNSA_ILi32EEENSA_ILi4EEEEEEiEEESR_NS5_IJSB_iEEEEEENS5_IJNS5_IJNS5_IJNSA_ILi16EEESP_EEEiEEENS5_IJNS5_IJNSA_ILi0EEESB_EEENSA_ILi512EEEEEENS5_IJSX_iEEEEEEEEEEESL_S14_NS4_8TiledMMAINS4_8MMA_AtomIJNS4_21SM100_MMA_MXF8F6F4_SSISJ_SJ_fSK_Li128ELi64ELNS4_4UMMA5MajorE0ELS19_0ELNS18_7ScaleInE0ELS1A_0EEEEEENSN_INS5_IJSB_SB_SB_EEENS5_IJSX_SX_SX_EEEEENS5_IJNS4_10UnderscoreES1G_S1G_EEEEENS5_IJNS4_23SM90_TMA_LOAD_MULTICASTES1J_EEENS5_IJNS4_14ComposedLayoutINS4_7SwizzleILi3ELi4ELi3EEENS4_18smem_ptr_flag_bitsILi8EEENSN_INS5_IJNSA_ILi8EEESF_EEENS5_IJSF_SB_EEEEEEENSN_INS5_IJNS5_IJNS5_IJSQ_SB_EEENS5_IJSO_SB_EEEEEESB_NS5_IJSP_SC_EEEEEENS5_IJNS5_IJNS5_IJSV_SZ_EEESY_EEESX_NS5_IJSB_SZ_EEEEEEEEEEEvNS4_8identityENS5_IJNS4_13SM90_TMA_LOADES27_EEES25_vS26_EENS_8epilogue10collective18CollectiveEpilogueINS2A_23Sm100TmaWarpSpecializedILi3ELi2ELi32ELb1ELb0EEEJSI_NS5_IJNSN_ISF_SB_EENSN_ISO_SB_EEEEENS_10bfloat16_tESM_S2I_SM_NS2A_6fusion15FusionCallbacksIS2E_NS2J_17LinearCombinationIS2I_fS2I_fLNS_15FloatRoundStyleE2EEESI_S2H_JEEENS4_5SM1004TMEM4LOAD26SM100_TMEM_LOAD_32dp32b32xES27_NS1L_INS1M_ILi2ELi4ELi3EEENS1O_ILi16EEENSN_INS5_IJS1Q_SO_EEES1W_EEEENS4_39AutoVectorizingCopyWithAssumedAlignmentILi128EEENS4_14SM90_TMA_STOREES2X_S2Z_S2Z_EEEvvEEEEvNT_6ParamsE:
        .type           _ZN7cutlass13device_kernelINS_4gemm6kernel13GemmUniversalIN4cute5tupleIJiiiiEEENS1_10collective13CollectiveMmaINS1_46MainloopSm100TmaUmmaWarpSpecializedBlockScaledILi4ELi2ELi2ENS5_IJNS4_1CILi1EEENSA_ILi2EEESB_EEEEENS5_IJNSA_ILi128EEENSA_ILi64EEENSA_ILi256EEEEEENS5_IJNS_12float_e5m2_tENS_13float_ue8m0_tEEEENS5_IJNS5_IJlSB_lEEENS4_6LayoutINS5_IJNS5_IJNS5_IJNSA_ILi32EEENSA_ILi4EEEEEEiEEESR_NS5_IJSB_iEEEEEENS5_IJNS5_IJNS5_IJNSA_ILi16EEESP_EEEiEEENS5_IJNS5_IJNSA_ILi0EEESB_EEENSA_ILi512EEEEEENS5_IJSX_iEEEEEEEEEEESL_S14_NS4_8TiledMMAINS4_8MMA_AtomIJNS4_21SM100_MMA_MXF8F6F4_SSISJ_SJ_fSK_Li128ELi64ELNS4_4UMMA5MajorE0ELS19_0ELNS18_7ScaleInE0ELS1A_0EEEEEENSN_INS5_IJSB_SB_SB_EEENS5_IJSX_SX_SX_EEEEENS5_IJNS4_10UnderscoreES1G_S1G_EEEEENS5_IJNS4_23SM90_TMA_LOAD_MULTICASTES1J_EEENS5_IJNS4_14ComposedLayoutINS4_7SwizzleILi3ELi4ELi3EEENS4_18smem_ptr_flag_bitsILi8EEENSN_INS5_IJNSA_ILi8EEESF_EEENS5_IJSF_SB_EEEEEEENSN_INS5_IJNS5_IJNS5_IJSQ_SB_EEENS5_IJSO_SB_EEEEEESB_NS5_IJSP_SC_EEEEEENS5_IJNS5_IJNS5_IJSV_SZ_EEESY_EEESX_NS5_IJSB_SZ_EEEEEEEEEEEvNS4_8identityENS5_IJNS4_13SM90_TMA_LOADES27_EEES25_vS26_EENS_8epilogue10collective18CollectiveEpilogueINS2A_23Sm100TmaWarpSpecializedILi3ELi2ELi32ELb1ELb0EEEJSI_NS5_IJNSN_ISF_SB_EENSN_ISO_SB_EEEEENS_10bfloat16_tESM_S2I_SM_NS2A_6fusion15FusionCallbacksIS2E_NS2J_17LinearCombinationIS2I_fS2I_fLNS_15FloatRoundStyleE2EEESI_S2H_JEEENS4_5SM1004TMEM4LOAD26SM100_TMEM_LOAD_32dp32b32xES27_NS1L_INS1M_ILi2ELi4ELi3EEENS1O_ILi16EEENSN_INS5_IJS1Q_SO_EEES1W_EEEENS4_39AutoVectorizingCopyWithAssumedAlignmentILi128EEENS4_14SM90_TMA_STOREES2X_S2Z_S2Z_EEEvvEEEEvNT_6ParamsE,@function
        .size           _ZN7cutlass13device_kernelINS_4gemm6kernel13GemmUniversalIN4cute5tupleIJiiiiEEENS1_10collective13CollectiveMmaINS1_46MainloopSm100TmaUmmaWarpSpecializedBlockScaledILi4ELi2ELi2ENS5_IJNS4_1CILi1EEENSA_ILi2EEESB_EEEEENS5_IJNSA_ILi128EEENSA_ILi64EEENSA_ILi256EEEEEENS5_IJNS_12float_e5m2_tENS_13float_ue8m0_tEEEENS5_IJNS5_IJlSB_lEEENS4_6LayoutINS5_IJNS5_IJNS5_IJNSA_ILi32EEENSA_ILi4EEEEEEiEEESR_NS5_IJSB_iEEEEEENS5_IJNS5_IJNS5_IJNSA_ILi16EEESP_EEEiEEENS5_IJNS5_IJNSA_ILi0EEESB_EEENSA_ILi512EEEEEENS5_IJSX_iEEEEEEEEEEESL_S14_NS4_8TiledMMAINS4_8MMA_AtomIJNS4_21SM100_MMA_MXF8F6F4_SSISJ_SJ_fSK_Li128ELi64ELNS4_4UMMA5MajorE0ELS19_0ELNS18_7ScaleInE0ELS1A_0EEEEEENSN_INS5_IJSB_SB_SB_EEENS5_IJSX_SX_SX_EEEEENS5_IJNS4_10UnderscoreES1G_S1G_EEEEENS5_IJNS4_23SM90_TMA_LOAD_MULTICASTES1J_EEENS5_IJNS4_14ComposedLayoutINS4_7SwizzleILi3ELi4ELi3EEENS4_18smem_ptr_flag_bitsILi8EEENSN_INS5_IJNSA_ILi8EEESF_EEENS5_IJSF_SB_EEEEEEENSN_INS5_IJNS5_IJNS5_IJSQ_SB_EEENS5_IJSO_SB_EEEEEESB_NS5_IJSP_SC_EEEEEENS5_IJNS5_IJNS5_IJSV_SZ_EEESY_EEESX_NS5_IJSB_SZ_EEEEEEEEEEEvNS4_8identityENS5_IJNS4_13SM90_TMA_LOADES27_EEES25_vS26_EENS_8epilogue10collective18CollectiveEpilogueINS2A_23Sm100TmaWarpSpecializedILi3ELi2ELi32ELb1ELb0EEEJSI_NS5_IJNSN_ISF_SB_EENSN_ISO_SB_EEEEENS_10bfloat16_tESM_S2I_SM_NS2A_6fusion15FusionCallbacksIS2E_NS2J_17LinearCombinationIS2I_fS2I_fLNS_15FloatRoundStyleE2EEESI_S2H_JEEENS4_5SM1004TMEM4LOAD26SM100_TMEM_LOAD_32dp32b32xES27_NS1L_INS1M_ILi2ELi4ELi3EEENS1O_ILi16EEENSN_INS5_IJS1Q_SO_EEES1W_EEEENS4_39AutoVectorizingCopyWithAssumedAlignmentILi128EEENS4_14SM90_TMA_STOREES2X_S2Z_S2Z_EEEvvEEEEvNT_6ParamsE,(.L_x_161 - _ZN7cutlass13device_kernelINS_4gemm6kernel13GemmUniversalIN4cute5tupleIJiiiiEEENS1_10collective13CollectiveMmaINS1_46MainloopSm100TmaUmmaWarpSpecializedBlockScaledILi4ELi2ELi2ENS5_IJNS4_1CILi1EEENSA_ILi2EEESB_EEEEENS5_IJNSA_ILi128EEENSA_ILi64EEENSA_ILi256EEEEEENS5_IJNS_12float_e5m2_tENS_13float_ue8m0_tEEEENS5_IJNS5_IJlSB_lEEENS4_6LayoutINS5_IJNS5_IJNS5_IJNSA_ILi32EEENSA_ILi4EEEEEEiEEESR_NS5_IJSB_iEEEEEENS5_IJNS5_IJNS5_IJNSA_ILi16EEESP_EEEiEEENS5_IJNS5_IJNSA_ILi0EEESB_EEENSA_ILi512EEEEEENS5_IJSX_iEEEEEEEEEEESL_S14_NS4_8TiledMMAINS4_8MMA_AtomIJNS4_21SM100_MMA_MXF8F6F4_SSISJ_SJ_fSK_Li128ELi64ELNS4_4UMMA5MajorE0ELS19_0ELNS18_7ScaleInE0ELS1A_0EEEEEENSN_INS5_IJSB_SB_SB_EEENS5_IJSX_SX_SX_EEEEENS5_IJNS4_10UnderscoreES1G_S1G_EEEEENS5_IJNS4_23SM90_TMA_LOAD_MULTICASTES1J_EEENS5_IJNS4_14ComposedLayoutINS4_7SwizzleILi3ELi4ELi3EEENS4_18smem_ptr_flag_bitsILi8EEENSN_INS5_IJNSA_ILi8EEESF_EEENS5_IJSF_SB_EEEEEEENSN_INS5_IJNS5_IJNS5_IJSQ_SB_EEENS5_IJSO_SB_EEEEEESB_NS5_IJSP_SC_EEEEEENS5_IJNS5_IJNS5_IJSV_SZ_EEESY_EEESX_NS5_IJSB_SZ_EEEEEEEEEEEvNS4_8identityENS5_IJNS4_13SM90_TMA_LOADES27_EEES25_vS26_EENS_8epilogue10collective18CollectiveEpilogueINS2A_23Sm100TmaWarpSpecializedILi3ELi2ELi32ELb1ELb0EEEJSI_NS5_IJNSN_ISF_SB_EENSN_ISO_SB_EEEEENS_10bfloat16_tESM_S2I_SM_NS2A_6fusion15FusionCallbacksIS2E_NS2J_17LinearCombinationIS2I_fS2I_fLNS_15FloatRoundStyleE2EEESI_S2H_JEEENS4_5SM1004TMEM4LOAD26SM100_TMEM_LOAD_32dp32b32xES27_NS1L_INS1M_ILi2ELi4ELi3EEENS1O_ILi16EEENSN_INS5_IJS1Q_SO_EEES1W_EEEENS4_39AutoVectorizingCopyWithAssumedAlignmentILi128EEENS4_14SM90_TMA_STOREES2X_S2Z_S2Z_EEEvvEEEEvNT_6ParamsE)
        .other          _ZN7cutlass13device_kernelINS_4gemm6kernel13GemmUniversalIN4cute5tupleIJiiiiEEENS1_10collective13CollectiveMmaINS1_46MainloopSm100TmaUmmaWarpSpecializedBlockScaledILi4ELi2ELi2ENS5_IJNS4_1CILi1EEENSA_ILi2EEESB_EEEEENS5_IJNSA_ILi128EEENSA_ILi64EEENSA_ILi256EEEEEENS5_IJNS_12float_e5m2_tENS_13float_ue8m0_tEEEENS5_IJNS5_IJlSB_lEEENS4_6LayoutINS5_IJNS5_IJNS5_IJNSA_ILi32EEENSA_ILi4EEEEEEiEEESR_NS5_IJSB_iEEEEEENS5_IJNS5_IJNS5_IJNSA_ILi16EEESP_EEEiEEENS5_IJNS5_IJNSA_ILi0EEESB_EEENSA_ILi512EEEEEENS5_IJSX_iEEEEEEEEEEESL_S14_NS4_8TiledMMAINS4_8MMA_AtomIJNS4_21SM100_MMA_MXF8F6F4_SSISJ_SJ_fSK_Li128ELi64ELNS4_4UMMA5MajorE0ELS19_0ELNS18_7ScaleInE0ELS1A_0EEEEEENSN_INS5_IJSB_SB_SB_EEENS5_IJSX_SX_SX_EEEEENS5_IJNS4_10UnderscoreES1G_S1G_EEEEENS5_IJNS4_23SM90_TMA_LOAD_MULTICASTES1J_EEENS5_IJNS4_14ComposedLayoutINS4_7SwizzleILi3ELi4ELi3EEENS4_18smem_ptr_flag_bitsILi8EEENSN_INS5_IJNSA_ILi8EEESF_EEENS5_IJSF_SB_EEEEEEENSN_INS5_IJNS5_IJNS5_IJSQ_SB_EEENS5_IJSO_SB_EEEEEESB_NS5_IJSP_SC_EEEEEENS5_IJNS5_IJNS5_IJSV_SZ_EEESY_EEESX_NS5_IJSB_SZ_EEEEEEEEEEEvNS4_8identityENS5_IJNS4_13SM90_TMA_LOADES27_EEES25_vS26_EENS_8epilogue10collective18CollectiveEpilogueINS2A_23Sm100TmaWarpSpecializedILi3ELi2ELi32ELb1ELb0EEEJSI_NS5_IJNSN_ISF_SB_EENSN_ISO_SB_EEEEENS_10bfloat16_tESM_S2I_SM_NS2A_6fusion15FusionCallbacksIS2E_NS2J_17LinearCombinationIS2I_fS2I_fLNS_15FloatRoundStyleE2EEESI_S2H_JEEENS4_5SM1004TMEM4LOAD26SM100_TMEM_LOAD_32dp32b32xES27_NS1L_INS1M_ILi2ELi4ELi3EEENS1O_ILi16EEENSN_INS5_IJS1Q_SO_EEES1W_EEEENS4_39AutoVectorizingCopyWithAssumedAlignmentILi128EEENS4_14SM90_TMA_STOREES2X_S2Z_S2Z_EEEvvEEEEvNT_6ParamsE,@"STO_CUDA_ENTRY STV_DEFAULT"
_ZN7cutlass13device_kernelINS_4gemm6kernel13GemmUniversalIN4cute5tupleIJiiiiEEENS1_10collective13CollectiveMmaINS1_46MainloopSm100TmaUmmaWarpSpecializedBlockScaledILi4ELi2ELi2ENS5_IJNS4_1CILi1EEENSA_ILi2EEESB_EEEEENS5_IJNSA_ILi128EEENSA_ILi64EEENSA_ILi256EEEEEENS5_IJNS_12float_e5m2_tENS_13float_ue8m0_tEEEENS5_IJNS5_IJlSB_lEEENS4_6LayoutINS5_IJNS5_IJNS5_IJNSA_ILi32EEENSA_ILi4EEEEEEiEEESR_NS5_IJSB_iEEEEEENS5_IJNS5_IJNS5_IJNSA_ILi16EEESP_EEEiEEENS5_IJNS5_IJNSA_ILi0EEESB_EEENSA_ILi512EEEEEENS5_IJSX_iEEEEEEEEEEESL_S14_NS4_8TiledMMAINS4_8MMA_AtomIJNS4_21SM100_MMA_MXF8F6F4_SSISJ_SJ_fSK_Li128ELi64ELNS4_4UMMA5MajorE0ELS19_0ELNS18_7ScaleInE0ELS1A_0EEEEEENSN_INS5_IJSB_SB_SB_EEENS5_IJSX_SX_SX_EEEEENS5_IJNS4_10UnderscoreES1G_S1G_EEEEENS5_IJNS4_23SM90_TMA_LOAD_MULTICASTES1J_EEENS5_IJNS4_14ComposedLayoutINS4_7SwizzleILi3ELi4ELi3EEENS4_18smem_ptr_flag_bitsILi8EEENSN_INS5_IJNSA_ILi8EEESF_EEENS5_IJSF_SB_EEEEEEENSN_INS5_IJNS5_IJNS5_IJSQ_SB_EEENS5_IJSO_SB_EEEEEESB_NS5_IJSP_SC_EEEEEENS5_IJNS5_IJNS5_IJSV_SZ_EEESY_EEESX_NS5_IJSB_SZ_EEEEEEEEEEEvNS4_8identityENS5_IJNS4_13SM90_TMA_LOADES27_EEES25_vS26_EENS_8epilogue10collective18CollectiveEpilogueINS2A_23Sm100TmaWarpSpecializedILi3ELi2ELi32ELb1ELb0EEEJSI_NS5_IJNSN_ISF_SB_EENSN_ISO_SB_EEEEENS_10bfloat16_tESM_S2I_SM_NS2A_6fusion15FusionCallbacksIS2E_NS2J_17LinearCombinationIS2I_fS2I_fLNS_15FloatRoundStyleE2EEESI_S2H_JEEENS4_5SM1004TMEM4LOAD26SM100_TMEM_LOAD_32dp32b32xES27_NS1L_INS1M_ILi2ELi4ELi3EEENS1O_ILi16EEENSN_INS5_IJS1Q_SO_EEES1W_EEEENS4_39AutoVectorizingCopyWithAssumedAlignmentILi128EEENS4_14SM90_TMA_STOREES2X_S2Z_S2Z_EEEvvEEEEvNT_6ParamsE:
[----:B------:R-:W1:Y:S01]  /*0000*/  LDC R1, c[0x0][0x37c] ;  /* 0x0000df00ff017b82 */ /* 0x000e620000000800 */
[----:B------:R-:W2:Y:S01]  /*0010*/  S2R R93, SR_TID.X ;  /* 0x00000000005d7919 */ /* 0x000ea20000002100 */
[----:B------:R-:W3:Y:S01]  /*0020*/  LDCU.64 UR12, c[0x0][0xc90] ;  /* 0x00019200ff0c77ac */ /* 0x000ee20008000a00 */
[----:B------:R-:W-:Y:S02]  /*0030*/  PRMT R88, RZ, 0x7610, R88 ;  /* 0x00007610ff587816 */ /* 0x000fe40000000058 */
[----:B------:R-:W-:Y:S01]  /*0040*/  ELECT P5, URZ, PT ;  /* 0x0000000000ff782f */ /* 0x000fe200038a0000 */
[----:B------:R-:W4:Y:S01]  /*0050*/  LDCU.64 UR58, c[0x0][0x358] ;  /* 0x00006b00ff3a77ac */ /* 0x000f220008000a00 */
[----:B---3--:R-:W-:-:S04]  /*0060*/  UISETP.NE.U32.AND UP0, UPT, UR12, URZ, UPT ;  /* 0x000000ff0c00728c */ /* 0x008fc8000bf05070 */
[----:B------:R-:W-:Y:S01]  /*0070*/  UISETP.NE.AND.EX UP0, UPT, UR13, URZ, UPT, UP0 ;  /* 0x000000ff0d00728c */ /* 0x000fe2000bf05300 */
[----:B--2---:R-:W-:-:S05]  /*0080*/  SHF.R.U32.HI R92, RZ, 0x5, R93 ;  /* 0x00000005ff5c7819 */ /* 0x004fca000001165d */
[----:B------:R-:W2:Y:S02]  /*0090*/  SHFL.IDX PT, R0, R92, RZ, 0x1f ;  /* 0x00001fff5c007589 */ /* 0x000ea400000e0000 */
[----:B--2---:R-:W-:Y:S01]  /*00a0*/  R2UR UR14, R0 ;  /* 0x00000000000e72ca */ /* 0x004fe200000e0000 */
[----:B-1--4-:R-:W-:-:S14]  /*00b0*/  BRA.U UP0, `(.L_x_0) ;  /* 0x00000001002c7547 */ /* 0x012fdc000b800000 */
[----:B------:R-:W1:Y:S02]  /*00c0*/  LDCU.64 UR4, c[0x0][0xc88] ;  /* 0x00019100ff0477ac */ /* 0x000e640008000a00 */
[----:B-1----:R-:W-:-:S04]  /*00d0*/  UISETP.NE.U32.AND UP0, UPT, UR4, URZ, UPT ;  /* 0x000000ff0400728c */ /* 0x002fc8000bf05070 */
[----:B------:R-:W-:-:S09]  /*00e0*/  UISETP.NE.AND.EX UP0, UPT, UR5, URZ, UPT, UP0 ;  /* 0x000000ff0500728c */ /* 0x000fd2000bf05300 */
[----:B------:R-:W-:Y:S05]  /*00f0*/  BRA.U !UP0, `(.L_x_1) ;  /* 0x0000000108107547 */ /* 0x000fea000b800000 */
[----:B------:R-:W1:Y:S02]  /*0100*/  LDC.64 R2, c[0x0][0xc88] ;  /* 0x00032200ff027b82 */ /* 0x000e640000000a00 */
[----:B-1----:R1:W5:Y:S01]  /*0110*/  LDG.E R49, desc[UR58][R2.64] ;  /* 0x0000003a02317981 */ /* 0x002362000c1e1900 */
[----:B------:R-:W-:Y:S01]  /*0120*/  HFMA2 R88, -RZ, RZ, 0, 5.9604644775390625e-08 ;  /* 0x00000001ff587431 */ /* 0x000fe200000001ff */
[----:B------:R-:W-:Y:S05]  /*0130*/  BRA `(.L_x_0) ;  /* 0x00000000000c7947 */ /* 0x000fea0003800000 */
.L_x_1:
[----:B------:R-:W1:Y:S01]  /*0140*/  LDCU UR4, c[0x0][0xc80] ;  /* 0x00019000ff0477ac */ /* 0x000e620008000800 */
[----:B------:R-:W-:Y:S01]  /*0150*/  HFMA2 R88, -RZ, RZ, 0, 5.9604644775390625e-08 ;  /* 0x00000001ff587431 */ /* 0x000fe200000001ff */
[----:B-1----:R-:W-:-:S07]  /*0160*/  MOV R49, UR4 ;  /* 0x0000000400317c02 */ /* 0x002fce0008000f00 */
.L_x_0:
[----:B------:R-:W2:Y:S02]  /*0170*/  LDCU.64 UR4, c[0x0][0xcb0] ;  /* 0x00019600ff0477ac */ /* 0x000ea40008000a00 */
[----:B--2---:R-:W-:-:S04]  /*0180*/  UISETP.NE.U32.AND UP0, UPT, UR4, URZ, UPT ;  /* 0x000000ff0400728c */ /* 0x004fc8000bf05070 */
[----:B------:R-:W-:-:S09]  /*0190*/  UISETP.NE.AND.EX UP0, UPT, UR5, URZ, UPT, UP0 ;  /* 0x000000ff0500728c */ /* 0x000fd2000bf05300 */
[----:B------:R-:W-:Y:S05]  /*01a0*/  BRA.U UP0, `(.L_x_2) ;  /* 0x0000000100247547 */ /* 0x000fea000b800000 */
[----:B------:R-:W2:Y:S02]  /*01b0*/  LDCU.64 UR4, c[0x0][0xca8] ;  /* 0x00019500ff0477ac */ /* 0x000ea40008000a00 */
[----:B--2---:R-:W-:-:S04]  /*01c0*/  UISETP.NE.U32.AND UP0, UPT, UR4, URZ, UPT ;  /* 0x000000ff0400728c */ /* 0x004fc8000bf05070 */
[----:B------:R-:W-:-:S09]  /*01d0*/  UISETP.NE.AND.EX UP0, UPT, UR5, URZ, UPT, UP0 ;  /* 0x000000ff0500728c */ /* 0x000fd2000bf05300 */
[----:B------:R-:W-:Y:S05]  /*01e0*/  BRA.U !UP0, `(.L_x_3) ;  /* 0x00000001080c7547 */ /* 0x000fea000b800000 */
[----:B-1----:R-:W1:Y:S02]  /*01f0*/  LDC.64 R2, c[0x0][0xca8] ;  /* 0x00032a00ff027b82 */ /* 0x002e640000000a00 */
[----:B-1----:R2:W5:Y:S01]  /*0200*/  LDG.E R47, desc[UR58][R2.64] ;  /* 0x0000003a022f7981 */ /* 0x002562000c1e1900 */
[----:B------:R-:W-:Y:S05]  /*0210*/  BRA `(.L_x_2) ;  /* 0x0000000000087947 */ /* 0x000fea0003800000 */
.L_x_3:
[----:B------:R-:W2:Y:S02]  /*0220*/  LDCU UR4, c[0x0][0xca0] ;  /* 0x00019400ff0477ac */ /* 0x000ea40008000800 */
[----:B--2---:R-:W-:Y:S02]  /*0230*/  MOV R47, UR4 ;  /* 0x00000004002f7c02 */ /* 0x004fe40008000f00 */
.L_x_2:
[----:B------:R-:W-:Y:S01]  /*0240*/  IMAD.U32 R0, RZ, RZ, UR14 ;  /* 0x0000000eff007e24 */ /* 0x000fe2000f8e00ff */
[----:B------:R-:W-:Y:S04]  /*0250*/  BSSY.RECONVERGENT B0, `(.L_x_4) ;  /* 0x0000012000007945 */ /* 0x000fe80003800200 */
[C---:B------:R-:W-:Y:S02]  /*0260*/  ISETP.NE.OR P1, PT, R0.reuse, 0x1, !P5 ;  /* 0x000000010000780c */ /* 0x040fe40006f25670 */
[----:B------:R-:W-:-:S11]  /*0270*/  ISETP.NE.OR P0, PT, R0, 0x3, !P5 ;  /* 0x000000030000780c */ /* 0x000fd60006f05670 */
[----:B------:R-:W-:Y:S05]  /*0280*/  @P1 BRA `(.L_x_5) ;  /* 0x0000000000381947 */ /* 0x000fea0003800000 */
[----:B------:R-:W3:Y:S02]  /*0290*/  LDCU.64 UR4, c[0x0][0x348] ;  /* 0x00006900ff0477ac */ /* 0x000ee40008000a00 */
[----:B---3--:R-:W-:Y:S02]  /*02a0*/  UIADD3 UR10, UP3, UPT, UR4, 0x80, URZ ;  /* 0x00000080040a7890 */ /* 0x008fe4000ff7e0ff */
[----:B------:R-:W-:Y:S02]  /*02b0*/  UIADD3 UR8, UP2, UPT, UR4, 0x180, URZ ;  /* 0x0000018004087890 */ /* 0x000fe4000ff5e0ff */
[----:B------:R-:W-:Y:S02]  /*02c0*/  UIADD3 UR6, UP1, UPT, UR4, 0x280, URZ ;  /* 0x0000028004067890 */ /* 0x000fe4000ff3e0ff */
[----:B------:R-:W-:Y:S02]  /*02d0*/  UIADD3 UR4, UP0, UPT, UR4, 0x380, URZ ;  /* 0x0000038004047890 */ /* 0x000fe4000ff1e0ff */
[----:B------:R-:W-:-:S02]  /*02e0*/  UIADD3.X UR11, UPT, UPT, URZ, UR5, URZ, UP3, !UPT ;  /* 0x00000005ff0b7290 */ /* 0x000fc40009ffe4ff */
[----:B------:R-:W-:Y:S02]  /*02f0*/  UIADD3.X UR9, UPT, UPT, URZ, UR5, URZ, UP2, !UPT ;  /* 0x00000005ff097290 */ /* 0x000fe400097fe4ff */
[----:B------:R-:W-:Y:S02]  /*0300*/  UIADD3.X UR7, UPT, UPT, URZ, UR5, URZ, UP1, !UPT ;  /* 0x00000005ff077290 */ /* 0x000fe40008ffe4ff */
[----:B------:R-:W-:-:S03]  /*0310*/  UIADD3.X UR5, UPT, UPT, URZ, UR5, URZ, UP0, !UPT ;  /* 0x00000005ff057290 */ /* 0x000fc600087fe4ff */
[----:B------:R3:W-:Y:S02]  /*0320*/  UTMACCTL.PF [UR10] ;  /* 0x000000000a0079b9 */ /* 0x0007e40008040000 */
[----:B------:R3:W-:Y:S02]  /*0330*/  UTMACCTL.PF [UR8] ;  /* 0x00000000080079b9 */ /* 0x0007e40008040000 */
[----:B------:R3:W-:Y:S02]  /*0340*/  UTMACCTL.PF [UR6] ;  /* 0x00000000060079b9 */ /* 0x0007e40008040000 */
[----:B------:R3:W-:Y:S02]  /*0350*/  UTMACCTL.PF [UR4] ;  /* 0x00000000040079b9 */ /* 0x0007e40008040000 */
[----:B---3--:R-:W-:Y:S01]  /*0360*/  NOP ;  /* 0x0000000000007918 */ /* 0x008fe20000000000 */
.L_x_5:
[----:B------:R-:W-:Y:S05]  /*0370*/  BSYNC.RECONVERGENT B0 ;  /* 0x0000000000007941 */ /* 0x000fea0003800200 */
.L_x_4:
[----:B------:R-:W-:Y:S04]  /*0380*/  BSSY.RECONVERGENT B0, `(.L_x_6) ;  /* 0x000000a000007945 */ /* 0x000fe80003800200 */
[----:B------:R-:W-:Y:S05]  /*0390*/  @P0 BRA `(.L_x_7) ;  /* 0x0000000000200947 */ /* 0x000fea0003800000 */
[----:B------:R-:W3:Y:S02]  /*03a0*/  LDCU.64 UR4, c[0x0][0x348] ;  /* 0x00006900ff0477ac */ /* 0x000ee40008000a00 */
[----:B---3--:R-:W-:Y:S02]  /*03b0*/  UIADD3 UR6, UP1, UPT, UR4, 0x980, URZ ;  /* 0x0000098004067890 */ /* 0x008fe4000ff3e0ff */
[----:B------:R-:W-:Y:S02]  /*03c0*/  UIADD3 UR4, UP0, UPT, UR4, 0xa80, URZ ;  /* 0x00000a8004047890 */ /* 0x000fe4000ff1e0ff */
[----:B------:R-:W-:Y:S02]  /*03d0*/  UIADD3.X UR7, UPT, UPT, URZ, UR5, URZ, UP1, !UPT ;  /* 0x00000005ff077290 */ /* 0x000fe40008ffe4ff */
[----:B------:R-:W-:-:S07]  /*03e0*/  UIADD3.X UR5, UPT, UPT, URZ, UR5, URZ, UP0, !UPT ;  /* 0x00000005ff057290 */ /* 0x000fce00087fe4ff */
[----:B------:R3:W-:Y:S02]  /*03f0*/  UTMACCTL.PF [UR6] ;  /* 0x00000000060079b9 */ /* 0x0007e40008040000 */
[----:B------:R3:W-:Y:S02]  /*0400*/  UTMACCTL.PF [UR4] ;  /* 0x00000000040079b9 */ /* 0x0007e40008040000 */
[----:B---3--:R-:W-:Y:S01]  /*0410*/  NOP ;  /* 0x0000000000007918 */ /* 0x008fe20000000000 */
.L_x_7:
[----:B------:R-:W-:Y:S05]  /*0420*/  BSYNC.RECONVERGENT B0 ;  /* 0x0000000000007941 */ /* 0x000fea0003800200 */
.L_x_6:
[----:B------:R-:W3:Y:S01]  /*0430*/  LDCU.64 UR4, c[0x0][0xc88] ;  /* 0x00019100ff0477ac */ /* 0x000ee20008000a00 */
[----:B------:R-:W-:Y:S02]  /*0440*/  UISETP.EQ.U32.AND UP1, UPT, UR12, URZ, UPT ;  /* 0x000000ff0c00728c */ /* 0x000fe4000bf22070 */
[----:B------:R-:W-:Y:S02]  /*0450*/  UPLOP3.LUT UP4, UPT, UPT, UPT, UPT, 0x80, 0x8 ;  /* 0x000000000008789c */ /* 0x000fe40003f8f070 */
[----:B---3--:R-:W-:-:S04]  /*0460*/  UISETP.NE.U32.AND UP0, UPT, UR4, URZ, UPT ;  /* 0x000000ff0400728c */ /* 0x008fc8000bf05070 */
[----:B------:R-:W-:-:S04]  /*0470*/  UISETP.NE.AND.EX UP0, UPT, UR5, URZ, UPT, UP0 ;  /* 0x000000ff0500728c */ /* 0x000fc8000bf05300 */
[----:B------:R-:W-:-:S04]  /*0480*/  UISETP.EQ.OR.EX UP2, UPT, UR13, URZ, !UP0, UP1 ;  /* 0x000000ff0d00728c */ /* 0x000fc8000c742710 */
[----:B------:R-:W-:-:S05]  /*0490*/  UP2UR UR53, UPR, URZ, 0x4 ;  /* 0x00000004ff357883 */ /* 0x000fca0008000000 */
[----:B------:R-:W-:Y:S07]  /*04a0*/  BRA.U !UP2, `(.L_x_8) ;  /* 0x000000010a207547 */ /* 0x000fee000b800000 */
[----:B------:R-:W-:Y:S01]  /*04b0*/  UISETP.NE.U32.AND UP1, UPT, UR12, URZ, UPT ;  /* 0x000000ff0c00728c */ /* 0x000fe2000bf25070 */
[----:B-----5:R-:W-:Y:S01]  /*04c0*/  FSETP.NEU.AND P0, PT, R49, RZ, PT ;  /* 0x000000ff3100720b */ /* 0x020fe20003f0d000 */
[----:B------:R-:W-:Y:S02]  /*04d0*/  USEL UR4, URZ, 0xffffffff, UP0 ;  /* 0xffffffffff047887 */ /* 0x000fe40008000000 */
[----:B------:R-:W-:-:S10]  /*04e0*/  UISETP.NE.AND.EX UP1, UPT, UR13, URZ, UPT, UP1 ;  /* 0x000000ff0d00728c */ /* 0x000fd4000bf25310 */
[----:B------:R-:W-:Y:S01]  /*04f0*/  VOTEU.ANY UP0, P0 ;  /* 0x0000000000ff7886 */ /* 0x000fe20000000100 */
[----:B------:R-:W-:-:S04]  /*0500*/  @!UP1 USEL UR4, URZ, 0xffffffff, UP0 ;  /* 0xffffffffff049887 */ /* 0x000fc80008000000 */
[----:B------:R-:W-:-:S04]  /*0510*/  ULOP3.LUT UR4, UR4, 0x1, URZ, 0xc0, !UPT ;  /* 0x0000000104047892 */ /* 0x000fc8000f8ec0ff */
[----:B------:R-:W-:-:S11]  /*0520*/  UISETP.NE.U32.AND UP4, UPT, UR4, 0x1, UPT ;  /* 0x000000010400788c */ /* 0x000fd6000bf85070 */
.L_x_8:
[----:B-12---:R-:W1:Y:S01]  /*0530*/  SHFL.IDX PT, R2, R92, RZ, 0x1f ;  /* 0x00001fff5c027589 */ /* 0x006e6200000e0000 */
[----:B------:R-:W-:-:S04]  /*0540*/  UISETP.NE.AND UP0, UPT, UR14, 0x2, UPT ;  /* 0x000000020e00788c */ /* 0x000fc8000bf05270 */
[----:B------:R-:W-:Y:S01]  /*0550*/  USEL UR57, URZ, 0x1, UP0 ;  /* 0x00000001ff397887 */ /* 0x000fe20008000000 */
[----:B-1----:R-:W-:-:S13]  /*0560*/  ISETP.NE.AND P0, PT, R2, RZ, PT ;  /* 0x000000ff0200720c */ /* 0x002fda0003f05270 */
[----:B------:R-:W-:Y:S05]  /*0570*/  @P0 BRA `(.L_x_9) ;  /* 0x0000000000580947 */ /* 0x000fea0003800000 */
[----:B------:R-:W1:Y:S01]  /*0580*/  S2UR UR4, SR_CgaCtaId ;  /* 0x00000000000479c3 */ /* 0x000e620000008800 */
[----:B------:R-:W-:Y:S01]  /*0590*/  UMOV UR5, 0x400 ;  /* 0x0000040000057882 */ /* 0x000fe20000000000 */
[----:B------:R-:W-:Y:S01]  /*05a0*/  UMOV UR8, 0x1 ;  /* 0x0000000100087882 */ /* 0x000fe20000000000 */
[----:B------:R-:W-:Y:S01]  /*05b0*/  UMOV UR6, 0x2 ;  /* 0x0000000200067882 */ /* 0x000fe20000000000 */
[----:B------:R-:W-:-:S04]  /*05c0*/  UIADD3 UR8, UPT, UPT, -UR8, 0x100000, URZ ;  /* 0x0010000008087890 */ /* 0x000fc8000fffe1ff */
[----:B------:R-:W-:Y:S02]  /*05d0*/  USHF.L.U32 UR9, UR8, 0xb, URZ ;  /* 0x0000000b08097899 */ /* 0x000fe400080006ff */
[----:B------:R-:W-:Y:S02]  /*05e0*/  USHF.L.U32 UR8, UR8, 0x1, URZ ;  /* 0x0000000108087899 */ /* 0x000fe400080006ff */
[----:B------:R-:W-:-:S04]  /*05f0*/  UIADD3 UR6, UPT, UPT, -UR6, 0x100000, URZ ;  /* 0x0010000006067890 */ /* 0x000fc8000fffe1ff */
[----:B------:R-:W-:Y:S02]  /*0600*/  USHF.L.U32 UR7, UR6, 0xb, URZ ;  /* 0x0000000b06077899 */ /* 0x000fe400080006ff */
[----:B------:R-:W-:Y:S01]  /*0610*/  USHF.L.U32 UR6, UR6, 0x1, URZ ;  /* 0x0000000106067899 */ /* 0x000fe200080006ff */
[----:B------:R-:W-:Y:S01]  /*0620*/  ELECT P0, URZ, PT ;  /* 0x0000000000ff782f */ /* 0x000fe20003800000 */
[----:B-1----:R-:W-:Y:S01]  /*0630*/  ULEA UR4, UR4, UR5, 0x18 ;  /* 0x0000000504047291 */ /* 0x002fe2000f8ec0ff */
[----:B------:R-:W1:Y:S11]  /*0640*/  FENCE.VIEW.ASYNC.S ;  /* 0x00000000000073c6 */ /* 0x000e760000000000 */
[----:B-1----:R1:W2:Y:S01]  /*0650*/  SYNCS.EXCH.64 URZ, [UR4], UR8 ;  /* 0x0000000804ff75b2 */ /* 0x0022a20008000100 */
[----:B------:R1:W3:Y:S01]  /*0660*/  SYNCS.EXCH.64 URZ, [UR4+0x20], UR6 ;  /* 0x0000200604ff75b2 */ /* 0x0002e20008000100 */
[----:B------:R1:W4:Y:S01]  /*0670*/  SYNCS.EXCH.64 URZ, [UR4+0x8], UR8 ;  /* 0x0000080804ff75b2 */ /* 0x0003220008000100 */
[----:B------:R1:W1:Y:S01]  /*0680*/  SYNCS.EXCH.64 URZ, [UR4+0x28], UR6 ;  /* 0x0000280604ff75b2 */ /* 0x0002620008000100 */
[----:B------:R1:W1:Y:S01]  /*0690*/  SYNCS.EXCH.64 URZ, [UR4+0x10], UR8 ;  /* 0x0000100804ff75b2 */ /* 0x0002620008000100 */
[----:B------:R1:W1:Y:S01]  /*06a0*/  SYNCS.EXCH.64 URZ, [UR4+0x30], UR6 ;  /* 0x0000300604ff75b2 */ /* 0x0002620008000100 */
[----:B------:R1:W1:Y:S01]  /*06b0*/  SYNCS.EXCH.64 URZ, [UR4+0x18], UR8 ;  /* 0x0000180804ff75b2 */ /* 0x0002620008000100 */
[----:B------:R1:W1:Y:S01]  /*06c0*/  SYNCS.EXCH.64 URZ, [UR4+0x38], UR6 ;  /* 0x0000380604ff75b2 */ /* 0x0002620008000100 */
[----:B------:R-:W-:Y:S01]  /*06d0*/  NOP ;  /* 0x0000000000007918 */ /* 0x000fe20000000000 */
.L_x_9:
[----:B------:R-:W2:Y:S01]  /*06e0*/  SHFL.IDX PT, R2, R92, RZ, 0x1f ;  /* 0x00001fff5c027589 */ /* 0x000ea200000e0000 */
[----:B------:R-:W-:Y:S01]  /*06f0*/  NOP ;  /* 0x0000000000007918 */ /* 0x000fe20000000000 */
[----:B--2---:R-:W-:-:S13]  /*0700*/  ISETP.NE.AND P0, PT, R2, 0x1, PT ;  /* 0x000000010200780c */ /* 0x004fda0003f05270 */
[----:B------:R-:W-:Y:S05]  /*0710*/  @P0 BRA `(.L_x_10) ;  /* 0x0000000000500947 */ /* 0x000fea0003800000 */
[----:B-1----:R-:W1:Y:S01]  /*0720*/  S2UR UR4, SR_CgaCtaId ;  /* 0x00000000000479c3 */ /* 0x002e620000008800 */
        /* <DEDUP_REMOVED lines=12> */
[----:B-1----:R2:W1:Y:S01]  /*07f0*/  SYNCS.EXCH.64 URZ, [UR4+0x40], UR8 ;  /* 0x0000400804ff75b2 */ /* 0x0024620008000100 */
[----:B------:R2:W1:Y:S01]  /*0800*/  SYNCS.EXCH.64 URZ, [UR4+0x58], UR6 ;  /* 0x0000580604ff75b2 */ /* 0x0004620008000100 */
[----:B------:R2:W1:Y:S01]  /*0810*/  SYNCS.EXCH.64 URZ, [UR4+0x48], UR8 ;  /* 0x0000480804ff75b2 */ /* 0x0004620008000100 */
[----:B------:R2:W1:Y:S01]  /*0820*/  SYNCS.EXCH.64 URZ, [UR4+0x60], UR6 ;  /* 0x0000600604ff75b2 */ /* 0x0004620008000100 */
[----:B------:R2:W1:Y:S01]  /*0830*/  SYNCS.EXCH.64 URZ, [UR4+0x50], UR8 ;  /* 0x0000500804ff75b2 */ /* 0x0004620008000100 */
[----:B------:R2:W1:Y:S02]  /*0840*/  SYNCS.EXCH.64 URZ, [UR4+0x68], UR6 ;  /* 0x0000680604ff75b2 */ /* 0x0004640008000100 */
[----:B--2---:R-:W-:Y:S01]  /*0850*/  NOP ;  /* 0x0000000000007918 */ /* 0x004fe20000000000 */
.L_x_10:
[----:B------:R-:W2:Y:S01]  /*0860*/  SHFL.IDX PT, R2, R92, RZ, 0x1f ;  /* 0x00001fff5c027589 */ /* 0x000ea200000e0000 */
[----:B------:R-:W-:Y:S01]  /*0870*/  NOP ;  /* 0x0000000000007918 */ /* 0x000fe20000000000 */
[----:B--2---:R-:W-:-:S13]  /*0880*/  ISETP.NE.AND P0, PT, R2, 0x3, PT ;  /* 0x000000030200780c */ /* 0x004fda0003f05270 */
[----:B------:R-:W-:Y:S05]  /*0890*/  @P0 BRA `(.L_x_11) ;  /* 0x0000000000300947 */ /* 0x000fea0003800000 */
[----:B-1----:R-:W1:Y:S01]  /*08a0*/  S2UR UR6, SR_CgaCtaId ;  /* 0x00000000000679c3 */ /* 0x002e620000008800 */
[----:B------:R-:W-:Y:S01]  /*08b0*/  UMOV UR4, 0x400 ;  /* 0x0000040000047882 */ /* 0x000fe20000000000 */
[----:B------:R-:W-:Y:S01]  /*08c0*/  UMOV UR5, 0x20 ;  /* 0x0000002000057882 */ /* 0x000fe20000000000 */
[----:B------:R-:W-:Y:S01]  /*08d0*/  ELECT P0, URZ, PT ;  /* 0x0000000000ff782f */ /* 0x000fe20003800000 */
[----:B-1----:R-:W-:Y:S02]  /*08e0*/  ULEA UR6, UR6, UR4, 0x18 ;  /* 0x0000000406067291 */ /* 0x002fe4000f8ec0ff */
[----:B------:R-:W-:-:S04]  /*08f0*/  UIADD3 UR4, UPT, UPT, -UR5, 0x100000, URZ ;  /* 0x0010000005047890 */ /* 0x000fc8000fffe1ff */
[----:B------:R-:W-:Y:S02]  /*0900*/  USHF.L.U32 UR5, UR4, 0xb, URZ ;  /* 0x0000000b04057899 */ /* 0x000fe400080006ff */
[----:B------:R-:W-:Y:S01]  /*0910*/  USHF.L.U32 UR4, UR4, 0x1, URZ ;  /* 0x0000000104047899 */ /* 0x000fe200080006ff */
[----:B------:R-:W1:Y:S11]  /*0920*/  FENCE.VIEW.ASYNC.S ;  /* 0x00000000000073c6 */ /* 0x000e760000000000 */
[----:B-1----:R2:W1:Y:S01]  /*0930*/  SYNCS.EXCH.64 URZ, [UR6+0x70], UR4 ;  /* 0x0000700406ff75b2 */ /* 0x0024620008000100 */
[----:B------:R2:W1:Y:S02]  /*0940*/  SYNCS.EXCH.64 URZ, [UR6+0x78], UR4 ;  /* 0x0000780406ff75b2 */ /* 0x0004640008000100 */
[----:B--2---:R-:W-:Y:S01]  /*0950*/  NOP ;  /* 0x0000000000007918 */ /* 0x004fe20000000000 */
.L_x_11:
[----:B------:R-:W2:Y:S01]  /*0960*/  SHFL.IDX PT, R2, R92, RZ, 0x1f ;  /* 0x00001fff5c027589 */ /* 0x000ea200000e0000 */
[----:B------:R-:W-:Y:S01]  /*0970*/  NOP ;  /* 0x0000000000007918 */ /* 0x000fe20000000000 */
[----:B--2---:R-:W-:-:S13]  /*0980*/  ISETP.NE.AND P0, PT, R2, 0x4, PT ;  /* 0x000000040200780c */ /* 0x004fda0003f05270 */
[----:B------:R-:W-:Y:S05]  /*0990*/  @P0 BRA `(.L_x_12) ;  /* 0x00000000004c0947 */ /* 0x000fea0003800000 */
[----:B-1----:R-:W1:Y:S01]  /*09a0*/  S2UR UR6, SR_CgaCtaId ;  /* 0x00000000000679c3 */ /* 0x002e620000008800 */
[----:B------:R-:W-:Y:S01]  /*09b0*/  UMOV UR4, 0x1e0 ;  /* 0x000001e000047882 */ /* 0x000fe20000000000 */
[----:B------:R-:W-:Y:S01]  /*09c0*/  UMOV UR5, 0x400 ;  /* 0x0000040000057882 */ /* 0x000fe20000000000 */
[----:B------:R-:W-:Y:S01]  /*09d0*/  USEL UR4, UR4, 0x1a0, UP4 ;  /* 0x000001a004047887 */ /* 0x000fe2000a000000 */
[----:B------:R-:W-:Y:S01]  /*09e0*/  UMOV UR8, 0x1 ;  /* 0x0000000100087882 */ /* 0x000fe20000000000 */
[----:B------:R-:W-:Y:S01]  /*09f0*/  ELECT P0, URZ, PT ;  /* 0x0000000000ff782f */ /* 0x000fe20003800000 */
[----:B------:R-:W-:-:S04]  /*0a00*/  UIADD3 UR8, UPT, UPT, -UR8, 0x100000, URZ ;  /* 0x0010000008087890 */ /* 0x000fc8000fffe1ff */
[----:B------:R-:W-:Y:S02]  /*0a10*/  USHF.L.U32 UR9, UR8, 0xb, URZ ;  /* 0x0000000b08097899 */ /* 0x000fe400080006ff */
[----:B------:R-:W-:Y:S02]  /*0a20*/  USHF.L.U32 UR8, UR8, 0x1, URZ ;  /* 0x0000000108087899 */ /* 0x000fe400080006ff */
[----:B-1----:R-:W-:Y:S02]  /*0a30*/  ULEA UR6, UR6, UR5, 0x18 ;  /* 0x0000000506067291 */ /* 0x002fe4000f8ec0ff */
[----:B------:R-:W-:-:S04]  /*0a40*/  UIADD3 UR4, UPT, UPT, -UR4, 0x100000, URZ ;  /* 0x0010000004047890 */ /* 0x000fc8000fffe1ff */
[----:B------:R-:W-:Y:S02]  /*0a50*/  USHF.L.U32 UR5, UR4, 0xb, URZ ;  /* 0x0000000b04057899 */ /* 0x000fe400080006ff */
[----:B------:R-:W-:Y:S01]  /*0a60*/  USHF.L.U32 UR4, UR4, 0x1, URZ ;  /* 0x0000000104047899 */ /* 0x000fe200080006ff */
[----:B------:R-:W1:Y:S03]  /*0a70*/  FENCE.VIEW.ASYNC.S ;  /* 0x00000000000073c6 */ /* 0x000e660000000000 */
[----:B-1----:R2:W1:Y:S08]  /*0a80*/  SYNCS.EXCH.64 URZ, [UR6+0x80], UR8 ;  /* 0x0000800806ff75b2 */ /* 0x0024700008000100 */
[----:B------:R2:W1:Y:S01]  /*0a90*/  SYNCS.EXCH.64 URZ, [UR6+0x90], UR4 ;  /* 0x0000900406ff75b2 */ /* 0x0004620008000100 */
[----:B------:R2:W1:Y:S01]  /*0aa0*/  SYNCS.EXCH.64 URZ, [UR6+0x88], UR8 ;  /* 0x0000880806ff75b2 */ /* 0x0004620008000100 */
[----:B------:R2:W1:Y:S02]  /*0ab0*/  SYNCS.EXCH.64 URZ, [UR6+0x98], UR4 ;  /* 0x0000980406ff75b2 */ /* 0x0004640008000100 */
[----:B--2---:R-:W-:Y:S01]  /*0ac0*/  NOP ;  /* 0x0000000000007918 */ /* 0x004fe20000000000 */
.L_x_12:
        /* <DEDUP_REMOVED lines=20> */
[----:B------:R2:W1:Y:S02]  /*0c10*/  SYNCS.EXCH.64 URZ, [UR4+0xb8], UR6 ;  /* 0x0000b80604ff75b2 */ /* 0x0004640008000100 */
[----:B--2---:R-:W-:Y:S01]  /*0c20*/  NOP ;  /* 0x0000000000007918 */ /* 0x004fe20000000000 */
.L_x_13:
[----:B------:R-:W2:Y:S01]  /*0c30*/  SHFL.IDX PT, R2, R92, RZ, 0x1f ;  /* 0x00001fff5c027589 */ /* 0x000ea200000e0000 */
[----:B------:R-:W1:Y:S01]  /*0c40*/  S2UR UR60, SR_CgaCtaId ;  /* 0x00000000003c79c3 */ /* 0x000e620000008800 */
[----:B------:R-:W-:Y:S01]  /*0c50*/  NOP ;  /* 0x0000000000007918 */ /* 0x000fe20000000000 */
[----:B--2---:R-:W-:-:S13]  /*0c60*/  ISETP.NE.AND P0, PT, R2, 0x3, PT ;  /* 0x000000030200780c */ /* 0x004fda0003f05270 */
[----:B-1----:R-:W-:Y:S05]  /*0c70*/  @P0 BRA `(.L_x_14) ;  /* 0x0000000000340947 */ /* 0x002fea0003800000 */
[----:B------:R-:W-:Y:S01]  /*0c80*/  UMOV UR4, 0x400 ;  /* 0x0000040000047882 */ /* 0x000fe20000000000 */
[----:B------:R-:W-:Y:S01]  /*0c90*/  UMOV UR6, 0x20 ;  /* 0x0000002000067882 */ /* 0x000fe20000000000 */
[----:B------:R-:W-:Y:S02]  /*0ca0*/  ULEA UR4, UR60, UR4, 0x18 ;  /* 0x000000043c047291 */ /* 0x000fe4000f8ec0ff */
[----:B------:R-:W-:-:S04]  /*0cb0*/  UIADD3 UR6, UPT, UPT, -UR6, 0x100000, URZ ;  /* 0x0010000006067890 */ /* 0x000fc8000fffe1ff */
[----:B------:R-:W-:Y:S02]  /*0cc0*/  USHF.L.U32 UR7, UR6, 0xb, URZ ;  /* 0x0000000b06077899 */ /* 0x000fe400080006ff */
[----:B------:R-:W-:Y:S01]  /*0cd0*/  USHF.L.U32 UR6, UR6, 0x1, URZ ;  /* 0x0000000106067899 */ /* 0x000fe200080006ff */
[----:B------:R-:W-:Y:S01]  /*0ce0*/  ELECT P0, URZ, PT ;  /* 0x0000000000ff782f */ /* 0x000fe20003800000 */
[----:B------:R-:W1:Y:S10]  /*0cf0*/  FENCE.VIEW.ASYNC.S ;  /* 0x00000000000073c6 */ /* 0x000e740000000000 */
[----:B-1----:R1:W2:Y:S01]  /*0d00*/  SYNCS.EXCH.64 URZ, [UR4+0xc0], UR6 ;  /* 0x0000c00604ff75b2 */ /* 0x0022a20008000100 */
[----:B------:R1:W1:Y:S01]  /*0d10*/  SYNCS.EXCH.64 URZ, [UR4+0xd0], UR6 ;  /* 0x0000d00604ff75b2 */ /* 0x0002620008000100 */
[----:B------:R1:W1:Y:S01]  /*0d20*/  SYNCS.EXCH.64 URZ, [UR4+0xc8], UR6 ;  /* 0x0000c80604ff75b2 */ /* 0x0002620008000100 */
[----:B------:R1:W1:Y:S01]  /*0d30*/  SYNCS.EXCH.64 URZ, [UR4+0xd8], UR6 ;  /* 0x0000d80604ff75b2 */ /* 0x0002620008000100 */
[----:B------:R-:W-:Y:S01]  /*0d40*/  NOP ;  /* 0x0000000000007918 */ /* 0x000fe20000000000 */
.L_x_14:
[----:B-1----:R-:W1:Y:S01]  /*0d50*/  LDCU UR4, c[0x0][0x36c] ;  /* 0x00006d80ff0477ac */ /* 0x002e620008000800 */
[----:B------:R-:W-:Y:S01]  /*0d60*/  ISETP.NE.OR P5, PT, R0, 0x2, !P5 ;  /* 0x000000020000780c */ /* 0x000fe20006fa5670 */
[----:B------:R-:W-:Y:S01]  /*0d70*/  NOP ;  /* 0x0000000000007918 */ /* 0x000fe20000000000 */
[----:B------:R-:W-:Y:S01]  /*0d80*/  LOP3.LUT R10, R93, 0x1f, RZ, 0xc0, !PT ;  /* 0x0000001f5d0a7812 */ /* 0x000fe200078ec0ff */
[----:B------:R-:W-:Y:S02]  /*0d90*/  UISETP.NE.AND UP3, UPT, UR14, URZ, UPT ;  /* 0x000000ff0e00728c */ /* 0x000fe4000bf65270 */
[----:B-1----:R-:W-:-:S09]  /*0da0*/  UISETP.EQ.U32.AND UP0, UPT, UR4, 0x1, UPT ;  /* 0x000000010400788c */ /* 0x002fd2000bf02070 */
[----:B------:R-:W-:Y:S05]  /*0db0*/  BRA.U !UP0, `(.L_x_15) ;  /* 0x0000000108087547 */ /* 0x000fea000b800000 */
[----:B--234-:R-:W-:Y:S01]  /*0dc0*/  UCGABAR_ARV ;  /* 0x00000000000079c7 */ /* 0x01cfe20008000000 */
[----:B------:R-:W-:Y:S05]  /*0dd0*/  BRA `(.L_x_16) ;  /* 0x0000000000047947 */ /* 0x000fea0003800000 */
.L_x_15:
[----:B--234-:R-:W-:Y:S01]  /*0de0*/  NOP ;  /* 0x0000000000007918 */ /* 0x01cfe20000000000 */
.L_x_16:
[----:B------:R-:W1:Y:S01]  /*0df0*/  S2UR UR20, SR_CTAID.X ;  /* 0x00000000001479c3 */ /* 0x000e620000002500 */
[----:B------:R-:W-:-:S05]  /*0e00*/  CS2R.32 R87, SR_CgaSize ;  /* 0x0000000000577805 */ /* 0x000fca0000008a00 */
[----:B------:R-:W-:-:S05]  /*0e10*/  IMAD R87, R87, -0xa0, RZ ;  /* 0xffffff6057577824 */ /* 0x000fca00078e02ff */
[----:B------:R-:W-:-:S14]  /*0e20*/  R2UR UR6, R87 ;  /* 0x00000000570672ca */ /* 0x000fdc00000e0000 */
[----:B------:R-:W2:Y:S01]  /*0e30*/  LDCU UR6, c[0x0][UR6+0x2b0] ;  /* 0x00005600060677ac */ /* 0x000ea20008000800 */
[----:B------:R-:W-:Y:S02]  /*0e40*/  PRMT R9, RZ, 0x7610, R9 ;  /* 0x00007610ff097816 */ /* 0x000fe40000000009 */
[----:B------:R-:W-:-:S05]  /*0e50*/  CS2R.32 R87, SR_CgaSize ;  /* 0x0000000000577805 */ /* 0x000fca0000008a00 */
[----:B------:R-:W-:-:S05]  /*0e60*/  IMAD R87, R87, -0xa0, RZ ;  /* 0xffffff6057577824 */ /* 0x000fca00078e02ff */
[----:B------:R-:W-:-:S14]  /*0e70*/  R2UR UR5, R87 ;  /* 0x00000000570572ca */ /* 0x000fdc00000e0000 */
[----:B------:R-:W3:Y:S01]  /*0e80*/  LDCU UR5, c[0x0][UR5+0x2b4] ;  /* 0x00005680050577ac */ /* 0x000ee20008000800 */
[----:B------:R-:W4:Y:S01]  /*0e90*/  S2UR UR4, SR_CTAID.Y ;  /* 0x00000000000479c3 */ /* 0x000f220000002600 */
[----:B------:R-:W-:Y:S02]  /*0ea0*/  USHF.L.U32 UR45, UR60, 0xd, URZ ;  /* 0x0000000d3c2d7899 */ /* 0x000fe400080006ff */
[----:B------:R-:W-:Y:S02]  /*0eb0*/  USHF.L.U32 UR56, UR60, 0x9, URZ ;  /* 0x000000093c387899 */ /* 0x000fe400080006ff */
[----:B------:R-:W-:Y:S02]  /*0ec0*/  ULOP3.LUT UR37, UR60, 0x1, URZ, 0xc0, !UPT ;  /* 0x000000013c257892 */ /* 0x000fe4000f8ec0ff */
[----:B------:R-:W-:Y:S01]  /*0ed0*/  UISETP.NE.AND UP1, UPT, UR14, 0x2, UPT ;  /* 0x000000020e00788c */ /* 0x000fe2000bf25270 */
[----:B------:R-:W3:Y:S01]  /*0ee0*/  LDC R11, c[0x0][0xf24] ;  /* 0x0003c900ff0b7b82 */ /* 0x000ee20000000800 */
[----:B------:R-:W-:-:S02]  /*0ef0*/  ULOP3.LUT UR45, UR45, 0x2000, URZ, 0xc0, !UPT ;  /* 0x000020002d2d7892 */ /* 0x000fc4000f8ec0ff */
[----:B------:R-:W-:Y:S01]  /*0f00*/  ULOP3.LUT UR56, UR56, 0x200, URZ, 0xc0, !UPT ;  /* 0x0000020038387892 */ /* 0x000fe2000f8ec0ff */
[----:B-1----:R-:W-:Y:S02]  /*0f10*/  I2FP.F32.U32 R87, UR20 ;  /* 0x0000001400577c45 */ /* 0x002fe40008201000 */
[----:B------:R-:W-:-:S05]  /*0f20*/  CS2R.32 R2, SR_CgaSize ;  /* 0x0000000000027805 */ /* 0x000fca0000008a00 */
[----:B------:R-:W-:-:S06]  /*0f30*/  IMAD R2, R2, -0xa0, RZ ;  /* 0xffffff6002027824 */ /* 0x000fcc00078e02ff */
[----:B------:R-:W1:Y:S01]  /*0f40*/  LDC R2, c[0x0][R2+0x2a0] ;  /* 0x0000a80002027b82 */ /* 0x000e620000000800 */
[----:B--2---:R-:W-:Y:S01]  /*0f50*/  FMUL R87, R87, UR6 ;  /* 0x0000000657577c20 */ /* 0x004fe20008400000 */
[----:B----4-:R-:W-:Y:S02]  /*0f60*/  I2FP.F32.U32 R86, UR4 ;  /* 0x0000000400567c45 */ /* 0x010fe40008201000 */
[----:B------:R-:W-:-:S05]  /*0f70*/  CS2R.32 R0, SR_CgaSize ;  /* 0x0000000000007805 */ /* 0x000fca0000008a00 */
[----:B------:R-:W-:-:S06]  /*0f80*/  IMAD R0, R0, -0xa0, RZ ;  /* 0xffffff6000007824 */ /* 0x000fcc00078e02ff */
[----:B------:R-:W2:Y:S01]  /*0f90*/  LDC R0, c[0x0][R0+0x2a4] ;  /* 0x0000a90000007b82 */ /* 0x000ea20000000800 */
[----:B------:R-:W-:Y:S01]  /*0fa0*/  MOV R24, UR4 ;  /* 0x0000000400187c02 */ /* 0x000fe20008000f00 */
[----:B------:R-:W4:Y:S01]  /*0fb0*/  F2I.U32.TRUNC.NTZ R87, R87 ;  /* 0x0000005700577305 */ /* 0x000f22000020f000 */
[----:B---3--:R-:W-:Y:S01]  /*0fc0*/  FMUL R86, R86, UR5 ;  /* 0x0000000556567c20 */ /* 0x008fe20008400000 */
[----:B------:R-:W3:Y:S01]  /*0fd0*/  LDCU UR5, c[0x0][0xf30] ;  /* 0x0001e600ff0577ac */ /* 0x000ee20008000800 */
[----:B------:R-:W-:-:S03]  /*0fe0*/  ISETP.GE.AND P0, PT, R11, 0x1, PT ;  /* 0x000000010b00780c */ /* 0x000fc60003f06270 */
[----:B------:R-:W2:Y:S02]  /*0ff0*/  LDC R40, c[0x0][0xf24] ;  /* 0x0003c900ff287b82 */ /* 0x000ea40000000800 */
[----:B------:R-:W3:Y:S06]  /*1000*/  F2I.U32.TRUNC.NTZ R86, R86 ;  /* 0x0000005600567305 */ /* 0x000eec000020f000 */
[----:B------:R-:W2:Y:S01]  /*1010*/  S2UR UR52, SR_CTAID.Z ;  /* 0x00000000003479c3 */ /* 0x000ea20000002700 */
[----:B----4-:R-:W-:-:S05]  /*1020*/  IADD3 R87, PT, PT, -R87, RZ, RZ ;  /* 0x000000ff57577210 */ /* 0x010fca0007ffe1ff */
[----:B-1----:R-:W-:Y:S01]  /*1030*/  IMAD R87, R2, R87, UR20 ;  /* 0x0000001402577e24 */ /* 0x002fe2000f8e0257 */
[----:B---3--:R-:W-:Y:S01]  /*1040*/  UISETP.NE.AND UP2, UPT, UR5, 0x1, UPT ;  /* 0x000000010500788c */ /* 0x008fe2000bf45270 */
[----:B------:R-:W-:-:S05]  /*1050*/  IADD3 R86, PT, PT, -R86, RZ, RZ ;  /* 0x000000ff56567210 */ /* 0x000fca0007ffe1ff */
[----:B--2---:R-:W-:Y:S01]  /*1060*/  IMAD R86, R0, R86, UR4 ;  /* 0x0000000400567e24 */ /* 0x004fe2000f8e0256 */
[----:B------:R-:W-:Y:S06]  /*1070*/  BRA.U UP3, `(.L_x_17) ;  /* 0x0000000103247547 */ /* 0x000fec000b800000 */
[C---:B------:R-:W-:Y:S02]  /*1080*/  ISETP.NE.AND P2, PT, R86.reuse, 0x1, PT ;  /* 0x000000015600780c */ /* 0x040fe40003f45270 */
[----:B------:R-:W-:Y:S02]  /*1090*/  ISETP.NE.AND P1, PT, R86, RZ, PT ;  /* 0x000000ff5600720c */ /* 0x000fe40003f25270 */
[C---:B------:R-:W-:Y:S02]  /*10a0*/  ISETP.NE.AND P3, PT, R87.reuse, RZ, PT ;  /* 0x000000ff5700720c */ /* 0x040fe40003f65270 */
[----:B------:R-:W-:Y:S02]  /*10b0*/  SEL R0, RZ, 0x2, P2 ;  /* 0x00000002ff007807 */ /* 0x000fe40001000000 */
[----:B------:R-:W-:Y:S02]  /*10c0*/  ISETP.EQ.OR P1, PT, R87, RZ, !P1 ;  /* 0x000000ff5700720c */ /* 0x000fe40004f22670 */
[----:B------:R-:W-:-:S02]  /*10d0*/  SEL R0, R0, 0x2, P3 ;  /* 0x0000000200007807 */ /* 0x000fc40001800000 */
[----:B------:R-:W-:-:S05]  /*10e0*/  SEL R2, RZ, 0x1, !P1 ;  /* 0x00000001ff027807 */ /* 0x000fca0004800000 */
[----:B------:R-:W-:-:S05]  /*10f0*/  IMAD.IADD R0, R2, 0x1, R0 ;  /* 0x0000000102007824 */ /* 0x000fca00078e0200 */
[----:B------:R-:W-:Y:S02]  /*1100*/  PRMT R9, R0, 0x7610, R9 ;  /* 0x0000761000097816 */ /* 0x000fe40000000009 */
.L_x_17:
[----:B------:R-:W-:Y:S05]  /*1110*/  @!P0 BRA `(.L_x_18) ;  /* 0x0000000000c08947 */ /* 0x000fea0003800000 */
[----:B------:R-:W1:Y:S01]  /*1120*/  LDC.64 R4, c[0x0][0xf18] ;  /* 0x0003c600ff047b82 */ /* 0x000e620000000a00 */
[----:B------:R-:W-:-:S07]  /*1130*/  ISETP.NE.AND P0, PT, R11, 0x1, PT ;  /* 0x000000010b00780c */ /* 0x000fce0003f05270 */
[----:B------:R-:W2:Y:S08]  /*1140*/  LDC R8, c[0x0][0xf0c] ;  /* 0x0003c300ff087b82 */ /* 0x000eb00000000800 */
[----:B------:R-:W3:Y:S08]  /*1150*/  LDC R13, c[0x0][0x370] ;  /* 0x0000dc00ff0d7b82 */ /* 0x000ef00000000800 */
[----:B------:R-:W4:Y:S01]  /*1160*/  LDC R12, c[0x0][0x374] ;  /* 0x0000dd00ff0c7b82 */ /* 0x000f220000000800 */
[----:B-1----:R-:W-:-:S07]  /*1170*/  ISETP.NE.AND P1, PT, R4, 0x1, PT ;  /* 0x000000010400780c */ /* 0x002fce0003f25270 */
[----:B------:R-:W3:Y:S01]  /*1180*/  LDC.64 R6, c[0x0][0xf10] ;  /* 0x0003c400ff067b82 */ /* 0x000ee20000000a00 */
[----:B--2---:R-:W-:-:S07]  /*1190*/  ISETP.NE.AND P2, PT, R8, 0x1, PT ;  /* 0x000000010800780c */ /* 0x004fce0003f45270 */
[----:B------:R-:W1:Y:S08]  /*11a0*/  LDC R0, c[0x0][0xf20] ;  /* 0x0003c800ff007b82 */ /* 0x000e700000000800 */
[----:B------:R-:W2:Y:S01]  /*11b0*/  LDC.64 R2, c[0x0][0xf28] ;  /* 0x0003ca00ff027b82 */ /* 0x000ea20000000a00 */
[----:B----4-:R-:W-:-:S04]  /*11c0*/  IMAD.HI.U32 R14, R12, R5, RZ ;  /* 0x000000050c0e7227 */ /* 0x010fc800078e00ff */
[----:B---3--:R-:W-:-:S04]  /*11d0*/  IMAD.HI.U32 R15, R13, R6, RZ ;  /* 0x000000060d0f7227 */ /* 0x008fc800078e00ff */
[----:B------:R-:W-:Y:S01]  /*11e0*/  IMAD.HI.U32 R6, R6, UR20, RZ ;  /* 0x0000001406067c27 */ /* 0x000fe2000f8e00ff */
[----:B------:R-:W-:Y:S02]  /*11f0*/  @P2 SHF.R.U32.HI R13, RZ, R7, R15 ;  /* 0x00000007ff0d2219 */ /* 0x000fe4000001160f */
[----:B-1----:R-:W-:Y:S01]  /*1200*/  @P1 SHF.R.U32.HI R12, RZ, R0, R14 ;  /* 0x00000000ff0c1219 */ /* 0x002fe2000001160e */
[----:B------:R-:W-:Y:S01]  /*1210*/  IMAD.HI.U32 R15, R24, R5, RZ ;  /* 0x00000005180f7227 */ /* 0x000fe200078e00ff */
[----:B------:R-:W-:-:S04]  /*1220*/  SHF.R.U32.HI R6, RZ, R7, R6 ;  /* 0x00000007ff067219 */ /* 0x000fc80000011606 */
[----:B------:R-:W-:Y:S01]  /*1230*/  SHF.R.U32.HI R15, RZ, R0, R15 ;  /* 0x00000000ff0f7219 */ /* 0x000fe2000001160f */
[----:B------:R-:W-:Y:S02]  /*1240*/  IMAD.U32 R0, RZ, RZ, UR20 ;  /* 0x00000014ff007e24 */ /* 0x000fe4000f8e00ff */
[----:B--2---:R-:W-:Y:S01]  /*1250*/  IMAD.HI.U32 R14, R12, R2, RZ ;  /* 0x000000020c0e7227 */ /* 0x004fe200078e00ff */
[----:B------:R-:W-:Y:S02]  /*1260*/  SEL R15, R24, R15, !P1 ;  /* 0x0000000f180f7207 */ /* 0x000fe40004800000 */
[----:B------:R-:W-:Y:S01]  /*1270*/  SEL R0, R0, R6, !P2 ;  /* 0x0000000600007207 */ /* 0x000fe20005000000 */
[----:B------:R-:W-:Y:S01]  /*1280*/  IMAD.HI.U32 R5, R13, R2, RZ ;  /* 0x000000020d057227 */ /* 0x000fe200078e00ff */
[----:B------:R-:W-:-:S04]  /*1290*/  @P0 SHF.R.U32.HI R12, RZ, R3, R14 ;  /* 0x00000003ff0c0219 */ /* 0x000fc8000001160e */
[----:B------:R-:W-:Y:S01]  /*12a0*/  @P0 SHF.R.U32.HI R13, RZ, R3, R5 ;  /* 0x00000003ff0d0219 */ /* 0x000fe20000011605 */
[----:B------:R-:W-:-:S04]  /*12b0*/  IMAD R12, R12, R11, RZ ;  /* 0x0000000b0c0c7224 */ /* 0x000fc800078e02ff */
[----:B------:R-:W-:Y:S01]  /*12c0*/  IMAD R5, R13, R11, RZ ;  /* 0x0000000b0d057224 */ /* 0x000fe200078e02ff */
[----:B------:R-:W-:-:S04]  /*12d0*/  ISETP.GE.AND P1, PT, R15, R12, PT ;  /* 0x0000000c0f00720c */ /* 0x000fc80003f26270 */
[----:B------:R-:W-:Y:S01]  /*12e0*/  ISETP.GE.OR P1, PT, R0, R5, P1 ;  /* 0x000000050000720c */ /* 0x000fe20000f26670 */
[----:B------:R-:W-:-:S05]  /*12f0*/  IMAD.HI.U32 R5, R15, R2, RZ ;  /* 0x000000020f057227 */ /* 0x000fca00078e00ff */
[----:B------:R-:W-:-:S04]  /*1300*/  SHF.R.U32.HI R5, RZ, R3, R5 ;  /* 0x00000003ff057219 */ /* 0x000fc80000011605 */
[----:B------:R-:W-:-:S03]  /*1310*/  SEL R5, R15, R5, !P0 ;  /* 0x000000050f057207 */ /* 0x000fc60004000000 */
[----:B------:R-:W-:-:S04]  /*1320*/  @!P1 IMAD.HI.U32 R6, R0, R2, RZ ;  /* 0x0000000200069227 */ /* 0x000fc800078e00ff */
[----:B------:R-:W-:Y:S01]  /*1330*/  IMAD.MOV R2, RZ, RZ, -R5 ;  /* 0x000000ffff027224 */ /* 0x000fe200078e0a05 */
[----:B------:R-:W-:-:S03]  /*1340*/  @!P1 SHF.R.U32.HI R3, RZ, R3, R6 ;  /* 0x00000003ff039219 */ /* 0x000fc60000011606 */
[----:B------:R-:W-:Y:S01]  /*1350*/  IMAD R2, R11, R2, R15 ;  /* 0x000000020b027224 */ /* 0x000fe200078e020f */
[----:B------:R-:W-:-:S04]  /*1360*/  @!P1 SEL R3, R0, R3, !P0 ;  /* 0x0000000300039207 */ /* 0x000fc80004000000 */
[----:B------:R-:W-:Y:S01]  /*1370*/  @!P1 IADD3 R5, PT, PT, R5, -R3, RZ ;  /* 0x8000000305059210 */ /* 0x000fe20007ffe0ff */
[----:B------:R-:W-:Y:S01]  /*1380*/  @!P1 IMAD R13, R2, R13, R3 ;  /* 0x0000000d020d9224 */ /* 0x000fe200078e0203 */
[----:B------:R-:W-:Y:S01]  /*1390*/  IADD3 R2, PT, PT, -R15, RZ, RZ ;  /* 0x000000ff0f027210 */ /* 0x000fe20007ffe1ff */
[--C-:B------:R-:W-:Y:S02]  /*13a0*/  IMAD.MOV R3, RZ, RZ, -R0.reuse ;  /* 0x000000ffff037224 */ /* 0x100fe400078e0a00 */
[----:B------:R-:W-:Y:S01]  /*13b0*/  @!P1 IMAD R15, R5, R11, R0 ;  /* 0x0000000b050f9224 */ /* 0x000fe200078e0200 */
[----:B------:R-:W-:Y:S01]  /*13c0*/  @!P1 MOV R0, R13 ;  /* 0x0000000d00009202 */ /* 0x000fe20000000f00 */
[----:B------:R-:W-:Y:S02]  /*13d0*/  IMAD R3, R8, R3, UR20 ;  /* 0x0000001408037e24 */ /* 0x000fe4000f8e0203 */
[----:B------:R-:W-:Y:S02]  /*13e0*/  IMAD R2, R4, R2, R24 ;  /* 0x0000000204027224 */ /* 0x000fe400078e0218 */
[----:B------:R-:W-:-:S02]  /*13f0*/  IMAD R3, R0, R8, R3 ;  /* 0x0000000800037224 */ /* 0x000fc400078e0203 */
[----:B------:R-:W-:-:S03]  /*1400*/  IMAD R24, R15, R4, R2 ;  /* 0x000000040f187224 */ /* 0x000fc600078e0202 */
[----:B------:R-:W-:-:S15]  /*1410*/  R2UR UR20, R3 ;  /* 0x00000000031472ca */ /* 0x000fde00000e0000 */
.L_x_18:
[----:B------:R-:W-:Y:S05]  /*1420*/  BRA.U UP2, `(.L_x_19) ;  /* 0x0000000102487547 */ /* 0x000fea000b800000 */
[----:B------:R-:W1:Y:S08]  /*1430*/  LDC.64 R2, c[0x0][0xf18] ;  /* 0x0003c600ff027b82 */ /* 0x000e700000000a00 */
[----:B------:R-:W2:Y:S08]  /*1440*/  LDC.64 R4, c[0x0][0xf10] ;  /* 0x0003c400ff047b82 */ /* 0x000eb00000000a00 */
[----:B------:R-:W3:Y:S08]  /*1450*/  LDC R0, c[0x0][0xf20] ;  /* 0x0003c800ff007b82 */ /* 0x000ef00000000800 */
[----:B------:R-:W4:Y:S01]  /*1460*/  LDC R6, c[0x0][0xf0c] ;  /* 0x0003c300ff067b82 */ /* 0x000f220000000800 */
[----:B-1----:R-:W-:Y:S01]  /*1470*/  IMAD.HI.U32 R3, R24, R3, RZ ;  /* 0x0000000318037227 */ /* 0x002fe200078e00ff */
[----:B------:R-:W-:-:S03]  /*1480*/  ISETP.NE.AND P0, PT, R2, 0x1, PT ;  /* 0x000000010200780c */ /* 0x000fc60003f05270 */
[----:B--2---:R-:W-:-:S05]  /*1490*/  IMAD.HI.U32 R4, R4, UR20, RZ ;  /* 0x0000001404047c27 */ /* 0x004fca000f8e00ff */
[----:B------:R-:W-:Y:S02]  /*14a0*/  SHF.R.U32.HI R4, RZ, R5, R4 ;  /* 0x00000005ff047219 */ /* 0x000fe40000011604 */
[----:B---3--:R-:W-:Y:S01]  /*14b0*/  SHF.R.U32.HI R3, RZ, R0, R3 ;  /* 0x00000000ff037219 */ /* 0x008fe20000011603 */
[----:B------:R-:W-:-:S03]  /*14c0*/  IMAD.U32 R0, RZ, RZ, UR20 ;  /* 0x00000014ff007e24 */ /* 0x000fc6000f8e00ff */
[----:B------:R-:W-:Y:S02]  /*14d0*/  SEL R3, R24, R3, !P0 ;  /* 0x0000000318037207 */ /* 0x000fe40004000000 */
[----:B----4-:R-:W-:-:S04]  /*14e0*/  ISETP.NE.AND P1, PT, R6, 0x1, PT ;  /* 0x000000010600780c */ /* 0x010fc80003f25270 */
[----:B------:R-:W-:-:S05]  /*14f0*/  SEL R0, R0, R4, !P1 ;  /* 0x0000000400007207 */ /* 0x000fca0004800000 */
[----:B------:R-:W-:Y:S02]  /*1500*/  IMAD.IADD R4, R3, 0x1, -R0 ;  /* 0x0000000103047824 */ /* 0x000fe400078e0a00 */
[----:B------:R-:W-:Y:S02]  /*1510*/  IMAD.IADD R0, R0, 0x1, -R3 ;  /* 0x0000000100007824 */ /* 0x000fe400078e0a03 */
[----:B------:R-:W-:Y:S02]  /*1520*/  IMAD R4, R4, R6, UR20 ;  /* 0x0000001404047e24 */ /* 0x000fe4000f8e0206 */
[----:B------:R-:W-:-:S03]  /*1530*/  IMAD R24, R0, R2, R24 ;  /* 0x0000000200187224 */ /* 0x000fc600078e0218 */
[----:B------:R-:W-:-:S15]  /*1540*/  R2UR UR20, R4 ;  /* 0x00000000041472ca */ /* 0x000fde00000e0000 */
.L_x_19:
[----:B------:R-:W-:Y:S05]  /*1550*/  BRA.U !UP0, `(.L_x_20) ;  /* 0x00000001080c7547 */ /* 0x000fea000b800000 */
[----:B------:R-:W-:Y:S01]  /*1560*/  UCGABAR_WAIT ;  /* 0x0000000000007dc7 */ /* 0x000fe20008000000 */
[----:B------:R-:W-:Y:S01]  /*1570*/  CCTL.IVALL ;  /* 0x00000000ff00798f */ /* 0x000fe20002000000 */
[----:B------:R-:W-:Y:S05]  /*1580*/  BRA `(.L_x_21) ;  /* 0x0000000000047947 */ /* 0x000fea0003800000 */
.L_x_20:
[----:B------:R-:W-:Y:S06]  /*1590*/  BAR.SYNC.DEFER_BLOCKING 0x0 ;  /* 0x0000000000007b1d */ /* 0x000fec0000010000 */
.L_x_21:
[----:B------:R-:W-:Y:S05]  /*15a0*/  BRA.U UP1, `(.L_x_22) ;  /* 0x0000001501b47547 */ /* 0x000fea000b800000 */
[----:B------:R-:W1:Y:S01]  /*15b0*/  LDCU UR6, c[0x0][0x38c] ;  /* 0x00007180ff0677ac */ /* 0x000e620008000800 */
[----:B------:R-:W2:Y:S01]  /*15c0*/  LDC R8, c[0x0][0x370] ;  /* 0x0000dc00ff087b82 */ /* 0x000ea20000000800 */
[----:B------:R-:W-:Y:S01]  /*15d0*/  PLOP3.LUT P1, PT, PT, PT, UP4, 0x80, 0x8 ;  /* 0x000000000008781c */ /* 0x000fe20003f2f048 */
[----:B------:R-:W-:Y:S01]  /*15e0*/  IMAD.MOV.U32 R15, RZ, RZ, 0x1 ;  /* 0x00000001ff0f7424 */ /* 0x000fe200078e00ff */
[----:B------:R-:W-:Y:S01]  /*15f0*/  ISETP.EQ.OR P4, PT, R10, RZ, P5 ;  /* 0x000000ff0a00720c */ /* 0x000fe20002f82670 */
[----:B------:R-:W-:Y:S01]  /*1600*/  IMAD.MOV.U32 R14, RZ, RZ, RZ ;  /* 0x000000ffff0e7224 */ /* 0x000fe200078e00ff */
[----:B------:R-:W-:Y:S02]  /*1610*/  PLOP3.LUT P1, PT, P1, PT, PT, 0x8, 0x80 ;  /* 0x000000000080781c */ /* 0x000fe40000f2e170 */
[----:B------:R-:W-:Y:S01]  /*1620*/  CS2R R12, SRZ ;  /* 0x00000000000c7805 */ /* 0x000fe2000001ff00 */
[----:B------:R-:W-:Y:S01]  /*1630*/  IMAD.MOV.U32 R11, RZ, RZ, 0x1 ;  /* 0x00000001ff0b7424 */ /* 0x000fe200078e00ff */
[----:B------:R-:W3:Y:S01]  /*1640*/  LDC R0, c[0x0][0x374] ;  /* 0x0000dd00ff007b82 */ /* 0x000ee20000000800 */
[----:B------:R-:W4:Y:S01]  /*1650*/  LDCU.64 UR54, c[0x0][0x348] ;  /* 0x00006900ff3677ac */ /* 0x000f220008000a00 */
[----:B------:R-:W-:Y:S01]  /*1660*/  UMOV UR29, URZ ;  /* 0x000000ff001d7c82 */ /* 0x000fe20008000000 */
[----:B-1----:R-:W-:-:S02]  /*1670*/  UIADD3 UR5, UPT, UPT, UR6, 0xff, URZ ;  /* 0x000000ff06057890 */ /* 0x002fc4000fffe0ff */
[----:B------:R-:W-:Y:S02]  /*1680*/  UIADD3 UR64, UPT, UPT, UR6, 0x1fe, URZ ;  /* 0x000001fe06407890 */ /* 0x000fe4000fffe0ff */
[----:B------:R-:W-:-:S04]  /*1690*/  USHF.R.S32.HI UR4, URZ, 0x1f, UR5 ;  /* 0x0000001fff047899 */ /* 0x000fc80008011405 */
[----:B------:R-:W-:Y:S02]  /*16a0*/  ULEA.HI UR4, UR4, UR5, URZ, 0x8 ;  /* 0x0000000504047291 */ /* 0x000fe4000f8f40ff */
[----:B------:R-:W-:Y:S02]  /*16b0*/  UIADD3 UR5, UPT, UPT, UR6, -0x1, URZ ;  /* 0xffffffff06057890 */ /* 0x000fe4000fffe0ff */
[----:B------:R-:W-:Y:S02]  /*16c0*/  USHF.R.S32.HI UR62, URZ, 0x8, UR4 ;  /* 0x00000008ff3e7899 */ /* 0x000fe40008011404 */
[----:B------:R-:W-:Y:S02]  /*16d0*/  UISETP.GE.U32.AND UP1, UPT, UR5, -0x1ff, UPT ;  /* 0xfffffe010500788c */ /* 0x000fe4000bf26070 */
[----:B------:R-:W-:-:S04]  /*16e0*/  UISETP.LT.U32.AND UP0, UPT, UR62, 0x4, UPT ;  /* 0x000000043e00788c */ /* 0x000fc8000bf01070 */
[----:B------:R-:W-:Y:S02]  /*16f0*/  USEL UR61, UR62, 0x4, UP0 ;  /* 0x000000043e3d7887 */ /* 0x000fe40008000000 */
[----:B------:R-:W-:Y:S02]  /*1700*/  UISETP.NE.AND UP0, UPT, UR14, URZ, UPT ;  /* 0x000000ff0e00728c */ /* 0x000fe4000bf05270 */
[----:B------:R-:W-:Y:S02]  /*1710*/  UIADD3 UR53, UPT, UPT, UR61, -0x1, URZ ;  /* 0xffffffff3d357890 */ /* 0x000fe4000fffe0ff */
[----:B------:R-:W-:Y:S02]  /*1720*/  @UP1 UIADD3 UR53, UPT, UPT, UR61, URZ, URZ ;  /* 0x000000ff3d351290 */ /* 0x000fe4000fffe0ff */
[----:B------:R-:W-:Y:S02]  /*1730*/  USEL UR57, UR57, 0x2, UP0 ;  /* 0x0000000239397887 */ /* 0x000fe40008000000 */
[----:B------:R-:W-:-:S02]  /*1740*/  UIADD3 UR63, UPT, UPT, UR62, -UR61, URZ ;  /* 0x8000003d3e3f7290 */ /* 0x000fc4000fffe0ff */
[----:B--2-4-:R-:W-:-:S12]  /*1750*/  UIADD3 UR53, UPT, UPT, UR53, 0x1, URZ ;  /* 0x0000000135357890 */ /* 0x014fd8000fffe0ff */
.L_x_46:
[----:B------:R-:W-:Y:S01]  /*1760*/  UISETP.NE.AND UP0, UPT, UR60, URZ, UPT ;  /* 0x000000ff3c00728c */ /* 0x000fe2000bf05270 */
[----:B------:R-:W1:Y:S08]  /*1770*/  S2UR UR60, SR_CgaCtaId ;  /* 0x00000000003c79c3 */ /* 0x000e700000008800 */
[----:B------:R-:W-:Y:S05]  /*1780*/  BRA.U UP0, `(.L_x_23) ;  /* 0x0000000100347547 */ /* 0x000fea000b800000 */
[----:B------:R-:W2:Y:S01]  /*1790*/  S2R R2, SR_CgaCtaId ;  /* 0x0000000000027919 */ /* 0x000ea20000008800 */
[----:B------:R-:W-:-:S04]  /*17a0*/  MOV R3, 0x400 ;  /* 0x0000040000037802 */ /* 0x000fc80000000f00 */
[----:B--2---:R-:W-:Y:S02]  /*17b0*/  LEA R2, R2, R3, 0x18 ;  /* 0x0000000302027211 */ /* 0x004fe400078ec0ff */
[----:B------:R-:W-:-:S03]  /*17c0*/  SHF.L.U32 R3, R11, 0x1f, RZ ;  /* 0x0000001f0b037819 */ /* 0x000fc600000006ff */
[----:B------:R-:W-:-:S04]  /*17d0*/  IMAD R2, R12, 0x8, R2 ;  /* 0x000000080c027824 */ /* 0x000fc800078e0202 */
[----:B------:R-:W2:Y:S02]  /*17e0*/  SYNCS.PHASECHK.TRANS64.TRYWAIT P0, [R2+URZ+0xd0], R3 ;  /* 0x0000d003020075a7 */ /* 0x000ea400080011ff */
[----:B--2---:R-:W-:Y:S05]  /*17f0*/  @!P0 BRA `(.L_x_24) ;  /* 0x0000007000548947 */ /* 0x004fea0003800000 */
.L_x_126:
[----:B------:R-:W-:Y:S01]  /*1800*/  VIADD R12, R12, 0x1 ;  /* 0x000000010c0c7836 */ /* 0x000fe20000000000 */
[----:B------:R2:W-:Y:S04]  /*1810*/  SYNCS.ARRIVE.TRANS64.A1T0 RZ, [R2+URZ+0xc0], RZ ;  /* 0x0000c0ff02ff79a7 */ /* 0x0005e800081000ff */
[----:B------:R-:W-:-:S04]  /*1820*/  ISETP.NE.AND P0, PT, R12, 0x2, PT ;  /* 0x000000020c00780c */ /* 0x000fc80003f05270 */
[----:B------:R-:W-:Y:S02]  /*1830*/  SEL R12, R12, RZ, P0 ;  /* 0x000000ff0c0c7207 */ /* 0x000fe40000000000 */
[----:B--2---:R-:W-:-:S04]  /*1840*/  SEL R2, RZ, 0x1, P0 ;  /* 0x00000001ff027807 */ /* 0x004fc80000000000 */
[----:B------:R-:W-:-:S07]  /*1850*/  LOP3.LUT R11, R11, R2, RZ, 0x3c, !PT ;  /* 0x000000020b0b7212 */ /* 0x000fce00078e3cff */
.L_x_23:
[----:B------:R-:W-:Y:S01]  /*1860*/  UMOV UR7, 0x400 ;  /* 0x0000040000077882 */ /* 0x000fe20000000000 */
[----:B------:R-:W-:Y:S01]  /*1870*/  SHF.L.U32 R2, R15, 0x1f, RZ ;  /* 0x0000001f0f027819 */ /* 0x000fe200000006ff */
[----:B-1----:R-:W-:Y:S01]  /*1880*/  ULEA UR7, UR60, UR7, 0x18 ;  /* 0x000000073c077291 */ /* 0x002fe2000f8ec0ff */
[----:B------:R-:W-:Y:S01]  /*1890*/  R2UR UR35, R24 ;  /* 0x00000000182372ca */ /* 0x000fe200000e0000 */
[----:B------:R-:W-:Y:S02]  /*18a0*/  UISETP.GE.U32.AND UP0, UPT, UR64, 0x1ff, UPT ;  /* 0x000001ff4000788c */ /* 0x000fe4000bf06070 */
[----:B------:R-:W-:Y:S02]  /*18b0*/  ULEA UR4, UR29, UR7, 0x3 ;  /* 0x000000071d047291 */ /* 0x000fe4000f8e18ff */
[----:B------:R-:W-:Y:S01]  /*18c0*/  ULEA UR51, UR20, UR37, 0x1 ;  /* 0x0000002514337291 */ /* 0x000fe2000f8e08ff */
[----:B------:R-:W-:-:S03]  /*18d0*/  UMOV UR15, URZ ;  /* 0x000000ff000f7c82 */ /* 0x000fc60008000000 */
[----:B------:R-:W-:-:S03]  /*18e0*/  USHF.L.U32 UR51, UR51, 0x6, URZ ;  /* 0x0000000633337899 */ /* 0x000fc600080006ff */
[----:B------:R1:W2:Y:S01]  /*18f0*/  SYNCS.PHASECHK.TRANS64.TRYWAIT P2, [UR4+0x20], R2 ;  /* 0x00002002ff0075a7 */ /* 0x0002a20008041104 */
[----:B------:R-:W-:Y:S01]  /*1900*/  USHF.L.U32 UR35, UR35, 0x6, URZ ;  /* 0x0000000623237899 */ /* 0x000fe200080006ff */
[----:B-1----:R-:W-:-:S04]  /*1910*/  LEA.HI R2, R24, R24, RZ, 0x1 ;  /* 0x0000001818027211 */ /* 0x002fc800078f08ff */
[----:B------:R-:W-:-:S13]  /*1920*/  R2UR UR12, R2 ;  /* 0x00000000020c72ca */ /* 0x000fda00000e0000 */
[----:B------:R-:W-:Y:S01]  /*1930*/  USHF.R.S32.HI UR12, URZ, 0x1, UR12 ;  /* 0x00000001ff0c7899 */ /* 0x000fe2000801140c */
[----:B------:R-:W-:Y:S11]  /*1940*/  BRA.U !UP0, `(.L_x_25) ;  /* 0x00000005084c7547 */ /* 0x000ff6000b800000 */
[----:B------:R-:W-:Y:S01]  /*1950*/  UMOV UR14, URZ ;  /* 0x000000ff000e7c82 */ /* 0x000fe20008000000 */
[----:B------:R-:W-:-:S05]  /*1960*/  UMOV UR5, UR29 ;  /* 0x0000001d00057c82 */ /* 0x000fca0008000000 */
.L_x_33:
[----:B------:R-:W-:Y:S01]  /*1970*/  ULEA UR49, UR5, UR7, 0x3 ;  /* 0x0000000705317291 */ /* 0x000fe2000f8e18ff */
[----:B--2---:R-:W-:Y:S01]  /*1980*/  @!P5 MOV R3, 0xc800 ;  /* 0x0000c8000003d802 */ /* 0x004fe20000000f00 */
[----:B-12-4-:R-:W-:Y:S10]  /*1990*/  @P2 BRA `(.L_x_26) ;  /* 0x00000000000c2947 */ /* 0x016ff40003800000 */
[----:B------:R-:W-:-:S04]  /*19a0*/  SHF.L.U32 R4, R15, 0x1f, RZ ;  /* 0x0000001f0f047819 */ /* 0x000fc800000006ff */
[----:B------:R-:W1:Y:S02]  /*19b0*/  SYNCS.PHASECHK.TRANS64.TRYWAIT P0, [UR49+0x20], R4 ;  /* 0x00002004ff0075a7 */ /* 0x000e640008001131 */
[----:B-1----:R-:W-:Y:S05]  /*19c0*/  @!P0 BRA `(.L_x_27) ;  /* 0x0000006c00f48947 */ /* 0x002fea0003800000 */
.L_x_26:
[----:B------:R2:W-:Y:S01]  /*19d0*/  @!P5 SYNCS.ARRIVE.TRANS64 RZ, [UR49], R3 ;  /* 0x00000003ffffd9a7 */ /* 0x0005e20008000031 */
[----:B------:R-:W-:-:S04]  /*19e0*/  ULOP3.LUT UR4, UR57, 0x2, URZ, 0xfc, !UPT ;  /* 0x0000000239047892 */ /* 0x000fc8000f8efcff */
[----:B------:R-:W-:-:S09]  /*19f0*/  UISETP.NE.AND UP0, UPT, UR4, 0x2, UPT ;  /* 0x000000020400788c */ /* 0x000fd2000bf05270 */
[----:B------:R-:W-:Y:S05]  /*1a00*/  BRA.U UP0, `(.L_x_28) ;  /* 0x0000000100047547 */ /* 0x000fea000b800000 */
[----:B------:R-:W-:Y:S05]  /*1a10*/  BPT.TRAP 0x1 ;  /* 0x000000040000795c */ /* 0x000fea0000300000 */
.L_x_28:
[----:B------:R-:W-:Y:S04]  /*1a20*/  BSSY.RECONVERGENT B0, `(.L_x_29) ;  /* 0x0000003000007945 */ /* 0x000fe80003800200 */
[----:B------:R-:W-:Y:S05]  /*1a30*/  @P4 BRA `(.L_x_30) ;  /* 0x0000000000044947 */ /* 0x000fea0003800000 */
[----:B------:R-:W-:Y:S05]  /*1a40*/  BPT.TRAP 0x1 ;  /* 0x000000040000795c */ /* 0x000fea0000300000 */
.L_x_30:
[----:B------:R-:W-:Y:S05]  /*1a50*/  BSYNC.RECONVERGENT B0 ;  /* 0x0000000000007941 */ /* 0x000fea0003800200 */
.L_x_29:
[----:B------:R-:W-:Y:S01]  /*1a60*/  UIADD3 UR4, UPT, UPT, UR5, 0x1, URZ ;  /* 0x0000000105047890 */ /* 0x000fe2000fffe0ff */
[----:B------:R-:W-:Y:S01]  /*1a70*/  BSSY.RECONVERGENT B0, `(.L_x_31) ;  /* 0x000003b000007945 */ /* 0x000fe20003800200 */
[----:B------:R-:W-:Y:S02]  /*1a80*/  ELECT P0, URZ, PT ;  /* 0x0000000000ff782f */ /* 0x000fe40003800000 */
[----:B------:R-:W-:-:S04]  /*1a90*/  UISETP.NE.AND UP0, UPT, UR4, 0x4, UPT ;  /* 0x000000040400788c */ /* 0x000fc8000bf05270 */
[----:B------:R-:W-:Y:S02]  /*1aa0*/  USEL UR6, URZ, 0x1, UP0 ;  /* 0x00000001ff067887 */ /* 0x000fe40008000000 */
[----:B------:R-:W-:-:S04]  /*1ab0*/  USEL UR29, UR4, URZ, UP0 ;  /* 0x000000ff041d7287 */ /* 0x000fc80008000000 */
[----:B------:R-:W-:Y:S01]  /*1ac0*/  ULEA UR4, UR29, UR7, 0x3 ;  /* 0x000000071d047291 */ /* 0x000fe2000f8e18ff */
[----:B------:R-:W-:-:S04]  /*1ad0*/  LOP3.LUT R15, R15, UR6, RZ, 0x3c, !PT ;  /* 0x000000060f0f7c12 */ /* 0x000fc8000f8e3cff */
[----:B-1----:R-:W-:-:S04]  /*1ae0*/  SHF.L.U32 R2, R15, 0x1f, RZ ;  /* 0x0000001f0f027819 */ /* 0x002fc800000006ff */
[----:B------:R1:W4:Y:S01]  /*1af0*/  SYNCS.PHASECHK.TRANS64.TRYWAIT P2, [UR4+0x20], R2 ;  /* 0x00002002ff0075a7 */ /* 0x0003220008041104 */
[----:B------:R-:W-:Y:S05]  /*1b00*/  @!P0 BRA `(.L_x_32) ;  /* 0x0000000000c48947 */ /* 0x000fea0003800000 */
[----:B------:R-:W-:Y:S02]  /*1b10*/  ULEA UR40, UR5, UR45, 0xf ;  /* 0x0000002d05287291 */ /* 0x000fe4000f8e78ff */
[----:B------:R-:W-:Y:S02]  /*1b20*/  UIADD3 UR22, UP3, UPT, UR54, 0x80, URZ ;  /* 0x0000008036167890 */ /* 0x000fe4000ff7e0ff */
[----:B------:R-:W-:Y:S02]  /*1b30*/  USHF.L.U32 UR8, UR5, 0xa, URZ ;  /* 0x0000000a05087899 */ /* 0x000fe400080006ff */
[----:B------:R-:W-:Y:S02]  /*1b40*/  UIADD3 UR40, UPT, UPT, UR7, UR40, URZ ;  /* 0x0000002807287290 */ /* 0x000fe4000fffe0ff */
[----:B------:R-:W-:Y:S02]  /*1b50*/  USHF.L.U32 UR50, UR14, 0x8, URZ ;  /* 0x000000080e327899 */ /* 0x000fe400080006ff */
[----:B------:R-:W-:-:S02]  /*1b60*/  ULEA UR24, UR5, UR7, 0xe ;  /* 0x0000000705187291 */ /* 0x000fc4000f8e70ff */
[----:B------:R-:W-:Y:S02]  /*1b70*/  UIADD3 UR30, UP2, UPT, UR54, 0x180, URZ ;  /* 0x00000180361e7890 */ /* 0x000fe4000ff5e0ff */
[----:B------:R-:W-:Y:S02]  /*1b80*/  UIADD3 UR46, UP1, UPT, UR54, 0x280, URZ ;  /* 0x00000280362e7890 */ /* 0x000fe4000ff3e0ff */
[----:B------:R-:W-:Y:S02]  /*1b90*/  USHF.L.U32 UR11, UR14, 0x1, URZ ;  /* 0x000000010e0b7899 */ /* 0x000fe400080006ff */
[----:B------:R-:W-:Y:S02]  /*1ba0*/  UIADD3.X UR23, UPT, UPT, URZ, UR55, URZ, UP3, !UPT ;  /* 0x00000037ff177290 */ /* 0x000fe40009ffe4ff */
[----:B------:R-:W-:Y:S02]  /*1bb0*/  ULOP3.LUT UR16, UR56, UR8, URZ, 0xfc, !UPT ;  /* 0x0000000838107292 */ /* 0x000fe4000f8efcff */
[----:B------:R-:W-:-:S02]  /*1bc0*/  UIADD3 UR48, UPT, UPT, UR40, 0x6400, URZ ;  /* 0x0000640028307890 */ /* 0x000fc4000fffe0ff */
[----:B------:R-:W-:Y:S02]  /*1bd0*/  UIADD3 UR38, UP0, UPT, UR54, 0x380, URZ ;  /* 0x0000038036267890 */ /* 0x000fe4000ff1e0ff */
[----:B------:R-:W-:Y:S02]  /*1be0*/  UIADD3 UR42, UPT, UPT, UR50, 0x80, URZ ;  /* 0x00000080322a7890 */ /* 0x000fe4000fffe0ff */
[----:B------:R-:W-:Y:S02]  /*1bf0*/  UIADD3 UR40, UPT, UPT, UR40, 0xa400, URZ ;  /* 0x0000a40028287890 */ /* 0x000fe4000fffe0ff */
[----:B------:R-:W-:Y:S02]  /*1c00*/  UIADD3.X UR31, UPT, UPT, URZ, UR55, URZ, UP2, !UPT ;  /* 0x00000037ff1f7290 */ /* 0x000fe400097fe4ff */
[----:B------:R-:W-:Y:S02]  /*1c10*/  UIADD3 UR32, UPT, UPT, UR24, 0x26400, URZ ;  /* 0x0002640018207890 */ /* 0x000fe4000fffe0ff */
[----:B------:R-:W-:-:S02]  /*1c20*/  UIADD3 UR24, UPT, UPT, UR24, 0x28400, URZ ;  /* 0x0002840018187890 */ /* 0x000fc4000fffe0ff */
[----:B------:R-:W-:Y:S02]  /*1c30*/  UIADD3.X UR47, UPT, UPT, URZ, UR55, URZ, UP1, !UPT ;  /* 0x00000037ff2f7290 */ /* 0x000fe40008ffe4ff */
[----:B------:R-:W-:Y:S02]  /*1c40*/  ULOP3.LUT UR19, UR11, UR37, URZ, 0xfc, !UPT ;  /* 0x000000250b137292 */ /* 0x000fe4000f8efcff */
[----:B------:R-:W-:Y:S02]  /*1c50*/  UIADD3 UR16, UPT, UPT, UR7, 0x36400, UR16 ;  /* 0x0003640007107890 */ /* 0x000fe4000fffe010 */
[----:B------:R-:W-:Y:S02]  /*1c60*/  UIADD3 UR8, UPT, UPT, UR7, 0x37400, UR8 ;  /* 0x0003740007087890 */ /* 0x000fe4000fffe008 */
[----:B------:R-:W-:Y:S01]  /*1c70*/  UIADD3.X UR39, UPT, UPT, URZ, UR55, URZ, UP0, !UPT ;  /* 0x00000037ff277290 */ /* 0x000fe200087fe4ff */
[----:B------:R-:W-:Y:S01]  /*1c80*/  UMOV UR4, 0x30000 ;  /* 0x0003000000047882 */ /* 0x000fe20000000000 */
[----:B------:R-:W-:Y:S01]  /*1c90*/  UMOV UR58, 0x0 ;  /* 0x00000000003a7882 */ /* 0x000fe20000000000 */
[----:B------:R-:W-:Y:S01]  /*1ca0*/  UMOV UR59, 0x10000000 ;  /* 0x10000000003b7882 */ /* 0x000fe20000000000 */
[----:B------:R-:W-:Y:S01]  /*1cb0*/  UMOV UR41, UR49 ;  /* 0x0000003100297c82 */ /* 0x000fe20008000000 */
[----:B------:R-:W-:Y:S01]  /*1cc0*/  UMOV UR43, UR51 ;  /* 0x00000033002b7c82 */ /* 0x000fe20008000000 */
[----:B------:R-:W-:Y:S01]  /*1cd0*/  UMOV UR44, UR52 ;  /* 0x00000034002c7c82 */ /* 0x000fe20008000000 */
[----:B------:R-:W-:Y:S01]  /*1ce0*/  UMOV UR33, UR49 ;  /* 0x0000003100217c82 */ /* 0x000fe20008000000 */
[----:B------:R-:W-:Y:S01]  /*1cf0*/  UMOV UR36, UR52 ;  /* 0x0000003400247c82 */ /* 0x000fe20008000000 */
[----:B------:R-:W-:Y:S01]  /*1d00*/  UMOV UR34, UR50 ;  /* 0x0000003200227c82 */ /* 0x000fe20008000000 */
[----:B------:R1:W-:Y:S01]  /*1d10*/  UTMALDG.3D.MULTICAST [UR48], [UR22], UR4, desc[UR58] ;  /* 0x00003a30160073b4 */ /* 0x0003e20008011804 */
[----:B------:R-:W-:Y:S01]  /*1d20*/  UMOV UR25, UR49 ;  /* 0x0000003100197c82 */ /* 0x000fe20008000000 */
[----:B------:R-:W-:Y:S01]  /*1d30*/  UMOV UR27, UR35 ;  /* 0x00000023001b7c82 */ /* 0x000fe20008000000 */
[----:B------:R-:W-:Y:S01]  /*1d40*/  UMOV UR28, UR52 ;  /* 0x00000034001c7c82 */ /* 0x000fe20008000000 */
[----:B------:R-:W-:Y:S01]  /*1d50*/  UMOV UR18, URZ ;  /* 0x000000ff00127c82 */ /* 0x000fe20008000000 */
[----:B------:R-:W-:Y:S01]  /*1d60*/  UMOV UR26, UR42 ;  /* 0x0000002a001a7c82 */ /* 0x000fe20008000000 */
[----:B------:R-:W-:Y:S01]  /*1d70*/  UMOV UR17, UR49 ;  /* 0x0000003100117c82 */ /* 0x000fe20008000000 */
[----:B------:R-:W-:Y:S01]  /*1d80*/  UMOV UR21, UR52 ;  /* 0x0000003400157c82 */ /* 0x000fe20008000000 */
[----:B------:R1:W-:Y:S01]  /*1d90*/  UTMALDG.3D.MULTICAST [UR40], [UR22], UR4, desc[UR58] ;  /* 0x00003a28160073b4 */ /* 0x0003e20008011804 */
[----:B------:R-:W-:Y:S01]  /*1da0*/  UMOV UR9, UR49 ;  /* 0x0000003100097c82 */ /* 0x000fe20008000000 */
[----:B------:R-:W-:Y:S01]  /*1db0*/  UMOV UR13, UR52 ;  /* 0x00000034000d7c82 */ /* 0x000fe20008000000 */
[----:B------:R-:W-:Y:S01]  /*1dc0*/  UMOV UR10, UR18 ;  /* 0x00000012000a7c82 */ /* 0x000fe20008000000 */
[----:B------:R1:W-:Y:S01]  /*1dd0*/  UTMALDG.3D [UR32], [UR30], desc[UR58] ;  /* 0x00003a201e0075b4 */ /* 0x0003e20008011000 */
[----:B------:R1:W-:Y:S01]  /*1de0*/  UTMALDG.3D [UR24], [UR30], desc[UR58] ;  /* 0x00003a181e0075b4 */ /* 0x0003e20008011000 */
[----:B------:R1:W-:Y:S01]  /*1df0*/  UTMALDG.4D.MULTICAST [UR16], [UR46], UR4, desc[UR58] ;  /* 0x00003a102e0073b4 */ /* 0x0003e20008019804 */
[----:B------:R1:W-:Y:S02]  /*1e00*/  UTMALDG.4D [UR8], [UR38], desc[UR58] ;  /* 0x00003a08260075b4 */ /* 0x0003e40008019000 */
[----:B-1----:R-:W-:Y:S01]  /*1e10*/  NOP ;  /* 0x0000000000007918 */ /* 0x002fe20000000000 */
.L_x_32:
[----:B------:R-:W-:Y:S05]  /*1e20*/  BSYNC.RECONVERGENT B0 ;  /* 0x0000000000007941 */ /* 0x000fea0003800200 */
.L_x_31:
[----:B------:R-:W-:Y:S01]  /*1e30*/  UIADD3 UR14, UPT, UPT, UR14, 0x1, URZ ;  /* 0x000000010e0e7890 */ /* 0x000fe2000fffe0ff */
[----:B------:R-:W-:Y:S01]  /*1e40*/  UMOV UR5, UR29 ;  /* 0x0000001d00057c82 */ /* 0x000fe20008000000 */
[----:B------:R-:W-:Y:S02]  /*1e50*/  UMOV UR15, UR53 ;  /* 0x00000035000f7c82 */ /* 0x000fe40008000000 */
[----:B------:R-:W-:-:S09]  /*1e60*/  UISETP.NE.AND UP0, UPT, UR14, UR53, UPT ;  /* 0x000000350e00728c */ /* 0x000fd2000bf05270 */
[----:B------:R-:W-:Y:S05]  /*1e70*/  BRA.U UP0, `(.L_x_33) ;  /* 0xfffffff900bc7547 */ /* 0x000fea000b83ffff */
.L_x_25:
[----:B------:R-:W-:Y:S01]  /*1e80*/  ULEA UR4, UR29, UR7, 0x3 ;  /* 0x000000071d047291 */ /* 0x000fe2000f8e18ff */
[----:B-1----:R-:W-:Y:S01]  /*1e90*/  SHF.L.U32 R2, R15, 0x1f, RZ ;  /* 0x0000001f0f027819 */ /* 0x002fe200000006ff */
[----:B------:R-:W-:Y:S01]  /*1ea0*/  @!P1 SYNCS.ARRIVE.TRANS64.A1T0 RZ, [UR7+0x78], RZ ;  /* 0x000078ffffff99a7 */ /* 0x000fe20008100007 */
[----:B------:R-:W-:-:S06]  /*1eb0*/  UISETP.GT.AND UP0, UPT, UR62, UR61, UPT ;  /* 0x0000003d3e00728c */ /* 0x000fcc000bf04270 */
[----:B------:R1:W1:Y:S03]  /*1ec0*/  SYNCS.PHASECHK.TRANS64.TRYWAIT P1, [UR4+0x20], R2 ;  /* 0x00002002ff0075a7 */ /* 0x0002660008021104 */
[----:B------:R-:W-:Y:S05]  /*1ed0*/  BRA.U !UP0, `(.L_x_34) ;  /* 0x0000000508487547 */ /* 0x000fea000b800000 */
[----:B------:R-:W-:Y:S01]  /*1ee0*/  UIADD3 UR14, UPT, UPT, UR63, UR15, URZ ;  /* 0x0000000f3f0e7290 */ /* 0x000fe2000fffe0ff */
[----:B------:R-:W-:-:S11]  /*1ef0*/  UMOV UR6, UR29 ;  /* 0x0000001d00067c82 */ /* 0x000fd60008000000 */
.L_x_42:
[----:B------:R-:W-:Y:S01]  /*1f00*/  ULEA UR49, UR6, UR7, 0x3 ;  /* 0x0000000706317291 */ /* 0x000fe2000f8e18ff */
[----:B--2---:R-:W-:Y:S01]  /*1f10*/  @!P5 MOV R3, 0xc800 ;  /* 0x0000c8000003d802 */ /* 0x004fe20000000f00 */
[----:B-1----:R-:W-:Y:S10]  /*1f20*/  @P1 BRA `(.L_x_35) ;  /* 0x00000000000c1947 */ /* 0x002ff40003800000 */
[----:B------:R-:W-:-:S04]  /*1f30*/  SHF.L.U32 R4, R15, 0x1f, RZ ;  /* 0x0000001f0f047819 */ /* 0x000fc800000006ff */
[----:B------:R-:W1:Y:S02]  /*1f40*/  SYNCS.PHASECHK.TRANS64.TRYWAIT P0, [UR49+0x20], R4 ;  /* 0x00002004ff0075a7 */ /* 0x000e640008001131 */
[----:B-1----:R-:W-:Y:S05]  /*1f50*/  @!P0 BRA `(.L_x_36) ;  /* 0x0000006800a88947 */ /* 0x002fea0003800000 */
.L_x_35:
[----:B------:R2:W-:Y:S01]  /*1f60*/  @!P5 SYNCS.ARRIVE.TRANS64 RZ, [UR49], R3 ;  /* 0x00000003ffffd9a7 */ /* 0x0005e20008000031 */
[----:B------:R-:W-:-:S04]  /*1f70*/  ULOP3.LUT UR4, UR57, 0x2, URZ, 0xfc, !UPT ;  /* 0x0000000239047892 */ /* 0x000fc8000f8efcff */
[----:B------:R-:W-:-:S09]  /*1f80*/  UISETP.NE.AND UP0, UPT, UR4, 0x2, UPT ;  /* 0x000000020400788c */ /* 0x000fd2000bf05270 */
[----:B------:R-:W-:Y:S05]  /*1f90*/  BRA.U UP0, `(.L_x_37) ;  /* 0x0000000100047547 */ /* 0x000fea000b800000 */
[----:B------:R-:W-:Y:S05]  /*1fa0*/  BPT.TRAP 0x1 ;  /* 0x000000040000795c */ /* 0x000fea0000300000 */
.L_x_37:
[----:B------:R-:W-:Y:S04]  /*1fb0*/  BSSY.RECONVERGENT B0, `(.L_x_38) ;  /* 0x0000003000007945 */ /* 0x000fe80003800200 */
[----:B------:R-:W-:Y:S05]  /*1fc0*/  @P4 BRA `(.L_x_39) ;  /* 0x0000000000044947 */ /* 0x000fea0003800000 */
[----:B------:R-:W-:Y:S05]  /*1fd0*/  BPT.TRAP 0x1 ;  /* 0x000000040000795c */ /* 0x000fea0000300000 */
.L_x_39:
[----:B------:R-:W-:Y:S05]  /*1fe0*/  BSYNC.RECONVERGENT B0 ;  /* 0x0000000000007941 */ /* 0x000fea0003800200 */
.L_x_38:
        /* <DEDUP_REMOVED lines=9> */
[----:B------:R1:W1:Y:S01]  /*2080*/  SYNCS.PHASECHK.TRANS64.TRYWAIT P1, [UR4+0x20], R2 ;  /* 0x00002002ff0075a7 */ /* 0x0002620008021104 */
        /* <DEDUP_REMOVED lines=13> */
[----:B------:R-:W-:Y:S02]  /*2160*/  UIADD3 UR42, UPT, UPT, UR50, 0x80, URZ ;  /* 0x00000080322a7890 */ /* 0x000fe4000fffe0ff */
[----:B------:R-:W-:Y:S02]  /*2170*/  UIADD3 UR40, UPT, UPT, UR40, 0xa400, URZ ;  /* 0x0000a40028287890 */ /* 0x000fe4000fffe0ff */
[----:B------:R-:W-:Y:S02]  /*2180*/  UIADD3.X UR23, UPT, UPT, URZ, UR55, URZ, UP2, !UPT ;  /* 0x00000037ff177290 */ /* 0x000fe400097fe4ff */
[----:B------:R-:W-:Y:S02]  /*2190*/  UIADD3 UR32, UPT, UPT, UR24, 0x26400, URZ ;  /* 0x0002640018207890 */ /* 0x000fe4000fffe0ff */
[----:B------:R-:W-:Y:S02]  /*21a0*/  UIADD3 UR38, UP0, UPT, UR54, 0x380, URZ ;  /* 0x0000038036267890 */ /* 0x000fe4000ff1e0ff */
[----:B------:R-:W-:-:S02]  /*21b0*/  UIADD3 UR24, UPT, UPT, UR24, 0x28400, URZ ;  /* 0x0002840018187890 */ /* 0x000fc4000fffe0ff */
[----:B------:R-:W-:Y:S02]  /*21c0*/  UIADD3.X UR31, UPT, UPT, URZ, UR55, URZ, UP1, !UPT ;  /* 0x00000037ff1f7290 */ /* 0x000fe40008ffe4ff */
[----:B------:R-:W-:Y:S02]  /*21d0*/  ULOP3.LUT UR19, UR11, UR37, URZ, 0xfc, !UPT ;  /* 0x000000250b137292 */ /* 0x000fe4000f8efcff */
[----:B------:R-:W-:Y:S01]  /*21e0*/  UIADD3 UR16, UPT, UPT, UR7, 0x36400, UR16 ;  /* 0x0003640007107890 */ /* 0x000fe2000fffe010 */
[----:B------:R-:W-:Y:S01]  /*21f0*/  UMOV UR10, 0x30000 ;  /* 0x00030000000a7882 */ /* 0x000fe20000000000 */
[----:B------:R-:W-:Y:S01]  /*2200*/  UMOV UR46, 0x0 ;  /* 0x00000000002e7882 */ /* 0x000fe20000000000 */
[----:B------:R-:W-:Y:S01]  /*2210*/  UMOV UR47, 0x10000000 ;  /* 0x10000000002f7882 */ /* 0x000fe20000000000 */
[----:B------:R-:W-:Y:S01]  /*2220*/  UIADD3 UR8, UPT, UPT, UR7, 0x37400, UR8 ;  /* 0x0003740007087890 */ /* 0x000fe2000fffe008 */
[----:B------:R-:W-:Y:S01]  /*2230*/  UTMALDG.3D.MULTICAST [UR48], [UR4], UR10, desc[UR46] ;  /* 0x00002e30040073b4 */ /* 0x000fe2000801180a */
[----:B------:R-:W-:Y:S01]  /*2240*/  UIADD3.X UR39, UPT, UPT, URZ, UR55, URZ, UP0, !UPT ;  /* 0x00000037ff277290 */ /* 0x000fe200087fe4ff */
[----:B------:R-:W-:Y:S01]  /*2250*/  UMOV UR41, UR49 ;  /* 0x0000003100297c82 */ /* 0x000fe20008000000 */
        /* <DEDUP_REMOVED lines=8> */
[----:B------:R-:W-:Y:S01]  /*22e0*/  UTMALDG.3D.MULTICAST [UR40], [UR4], UR10, desc[UR46] ;  /* 0x00002e28040073b4 */ /* 0x000fe2000801180a */
[----:B------:R-:W-:Y:S01]  /*22f0*/  UMOV UR26, UR42 ;  /* 0x0000002a001a7c82 */ /* 0x000fe20008000000 */
[----:B------:R-:W-:Y:S01]  /*2300*/  UMOV UR18, URZ ;  /* 0x000000ff00127c82 */ /* 0x000fe20008000000 */
[----:B------:R-:W-:Y:S01]  /*2310*/  UMOV UR17, UR49 ;  /* 0x0000003100117c82 */ /* 0x000fe20008000000 */
[----:B------:R-:W-:Y:S01]  /*2320*/  UMOV UR21, UR52 ;  /* 0x0000003400157c82 */ /* 0x000fe20008000000 */
[----:B------:R-:W-:Y:S01]  /*2330*/  UMOV UR9, UR49 ;  /* 0x0000003100097c82 */ /* 0x000fe20008000000 */
[----:B------:R-:W-:Y:S01]  /*2340*/  UMOV UR13, UR52 ;  /* 0x00000034000d7c82 */ /* 0x000fe20008000000 */
[----:B------:R-:W-:Y:S01]  /*2350*/  UTMALDG.3D [UR32], [UR22], desc[UR46] ;  /* 0x00002e20160075b4 */ /* 0x000fe20008011000 */
[----:B------:R-:W-:Y:S01]  /*2360*/  UTMALDG.3D [UR24], [UR22], desc[UR46] ;  /* 0x00002e18160075b4 */ /* 0x000fe20008011000 */
[----:B------:R2:W-:Y:S02]  /*2370*/  UTMALDG.4D.MULTICAST [UR16], [UR30], UR10, desc[UR46] ;  /* 0x00002e101e0073b4 */ /* 0x0005e4000801980a */
[----:B--2---:R-:W-:-:S02]  /*2380*/  UMOV UR10, UR18 ;  /* 0x00000012000a7c82 */ /* 0x004fc40008000000 */
[----:B------:R2:W-:Y:S02]  /*2390*/  UTMALDG.4D [UR8], [UR38], desc[UR46] ;  /* 0x00002e08260075b4 */ /* 0x0005e40008019000 */
[----:B--2---:R-:W-:Y:S01]  /*23a0*/  NOP ;  /* 0x0000000000007918 */ /* 0x004fe20000000000 */
.L_x_41:
[----:B------:R-:W-:Y:S05]  /*23b0*/  BSYNC.RECONVERGENT B0 ;  /* 0x0000000000007941 */ /* 0x000fea0003800200 */
.L_x_40:
[----:B------:R-:W-:Y:S01]  /*23c0*/  UIADD3 UR15, UPT, UPT, UR15, 0x1, URZ ;  /* 0x000000010f0f7890 */ /* 0x000fe2000fffe0ff */
[----:B------:R-:W-:-:S03]  /*23d0*/  UMOV UR6, UR29 ;  /* 0x0000001d00067c82 */ /* 0x000fc60008000000 */
[----:B------:R-:W-:-:S09]  /*23e0*/  UISETP.NE.AND UP0, UPT, UR15, UR14, UPT ;  /* 0x0000000e0f00728c */ /* 0x000fd2000bf05270 */
[----:B------:R-:W-:Y:S05]  /*23f0*/  BRA.U UP0, `(.L_x_42) ;  /* 0xfffffff900c07547 */ /* 0x000fea000b83ffff */
.L_x_34:
[C---:B-1----:R-:W-:Y:S01]  /*2400*/  LEA R2, R14.reuse, UR7, 0x3 ;  /* 0x000000070e027c11 */ /* 0x042fe2000f8e18ff */
[----:B------:R-:W-:Y:S01]  /*2410*/  NOP ;  /* 0x0000000000007918 */ /* 0x000fe20000000000 */
[----:B--2---:R-:W-:Y:S02]  /*2420*/  SHF.L.U32 R3, R13, 0x1f, RZ ;  /* 0x0000001f0d037819 */ /* 0x004fe400000006ff */
[----:B------:R-:W-:Y:S02]  /*2430*/  LEA R4, R14, UR7, 0x4 ;  /* 0x000000070e047c11 */ /* 0x000fe4000f8e20ff */
[----:B------:R-:W1:Y:S02]  /*2440*/  SYNCS.PHASECHK.TRANS64.TRYWAIT P0, [R2+URZ+0x80], R3 ;  /* 0x00008003020075a7 */ /* 0x000e6400080011ff */
[----:B-1----:R-:W-:Y:S05]  /*2450*/  @!P0 BRA `(.L_x_43) ;  /* 0x0000006400808947 */ /* 0x002fea0003800000 */
.L_x_129:
[----:B------:R-:W4:Y:S01]  /*2460*/  LDS.128 R4, [R4+0xf0] ;  /* 0x0000f00004047984 */ /* 0x000f220000000c00 */
[----:B------:R-:W-:Y:S01]  /*2470*/  ISETP.GE.AND P0, PT, R40, 0x1, PT ;  /* 0x000000012800780c */ /* 0x000fe20003f06270 */
[----:B-1----:R-:W-:Y:S01]  /*2480*/  VIADD R2, R2, 0x90 ;  /* 0x0000009002027836 */ /* 0x002fe20000000000 */
[----:B------:R-:W-:Y:S01]  /*2490*/  @!PT LDS RZ, [RZ] ;  /* 0x00000000fffff984 */ /* 0x000fe20000000800 */
[----:B------:R-:W-:Y:S01]  /*24a0*/  @!PT LDS RZ, [RZ] ;  /* 0x00000000fffff984 */ /* 0x000fe20000000800 */
[----:B------:R-:W-:Y:S01]  /*24b0*/  @!PT LDS RZ, [RZ] ;  /* 0x00000000fffff984 */ /* 0x000fe20000000800 */
[----:B------:R-:W-:Y:S01]  /*24c0*/  @!PT LDS RZ, [RZ] ;  /* 0x00000000fffff984 */ /* 0x000fe20000000800 */
[----:B------:R1:W-:Y:S06]  /*24d0*/  MEMBAR.ALL.CTA ;  /* 0x0000000000007992 */ /* 0x0003ec0000008000 */
[----:B-1----:R-:W1:Y:S01]  /*24e0*/  FENCE.VIEW.ASYNC.S ;  /* 0x00000000000073c6 */ /* 0x002e620000000000 */
[----:B------:R-:W-:-:S04]  /*24f0*/  PRMT R2, RZ, 0x654, R2 ;  /* 0x00000654ff027816 */ /* 0x000fc80000000002 */
[----:B-1----:R1:W-:Y:S01]  /*2500*/  SYNCS.ARRIVE.TRANS64.RED.A1T0 RZ, [R2+URZ], RZ ;  /* 0x000000ff02ff79a7 */ /* 0x0023e200081004ff */
[----:B----4-:R-:W-:-:S13]  /*2510*/  LOP3.LUT P2, RZ, R6, 0x1, RZ, 0xc0, !PT ;  /* 0x0000000106ff7812 */ /* 0x010fda000784c0ff */
[----:B------:R-:W-:Y:S01]  /*2520*/  @P2 SHF.R.U32.HI R3, RZ, 0x10, R5 ;  /* 0x00000010ff032819 */ /* 0x000fe20000011605 */
[----:B------:R-:W-:Y:S01]  /*2530*/  VOTEU.ANY UP0, P2 ;  /* 0x0000000000ff7886 */ /* 0x000fe20001000100 */
[----:B------:R-:W-:Y:S02]  /*2540*/  @P2 MOV R10, R4 ;  /* 0x00000004000a2202 */ /* 0x000fe40000000f00 */
[----:B------:R-:W-:Y:S02]  /*2550*/  @P2 R2UR.BROADCAST UR4, R3 ;  /* 0x00000000030422ca */ /* 0x000fe400008e0000 */
[----:B------:R-:W-:-:S11]  /*2560*/  @P2 LOP3.LUT R9, R5, 0xffff, RZ, 0xc0, !PT ;  /* 0x0000ffff05092812 */ /* 0x000fd600078ec0ff */
[----:B------:R-:W-:Y:S01]  /*2570*/  @UP0 UMOV UR52, UR4 ;  /* 0x0000000400340c82 */ /* 0x000fe20008000000 */
[----:B-1----:R-:W-:Y:S05]  /*2580*/  @!P0 BRA `(.L_x_44) ;  /* 0x0000000000b88947 */ /* 0x002fea0003800000 */
[----:B------:R-:W3:Y:S01]  /*2590*/  LDC.64 R4, c[0x0][0xf18] ;  /* 0x0003c600ff047b82 */ /* 0x000ee20000000a00 */
[----:B------:R-:W-:-:S07]  /*25a0*/  ISETP.NE.AND P3, PT, R40, 0x1, PT ;  /* 0x000000012800780c */ /* 0x000fce0003f65270 */
[----:B------:R-:W1:Y:S08]  /*25b0*/  LDC.64 R6, c[0x0][0xf10] ;  /* 0x0003c400ff067b82 */ /* 0x000e700000000a00 */
[----:B------:R-:W2:Y:S08]  /*25c0*/  LDC R16, c[0x0][0xf20] ;  /* 0x0003c800ff107b82 */ /* 0x000eb00000000800 */
[----:B------:R-:W4:Y:S01]  /*25d0*/  LDC R17, c[0x0][0xf0c] ;  /* 0x0003c300ff117b82 */ /* 0x000f220000000800 */
[----:B---3--:R-:W-:Y:S01]  /*25e0*/  IMAD.HI.U32 R19, R0, R5, RZ ;  /* 0x0000000500137227 */ /* 0x008fe200078e00ff */
[----:B------:R-:W-:-:S03]  /*25f0*/  ISETP.NE.AND P0, PT, R4, 0x1, PT ;  /* 0x000000010400780c */ /* 0x000fc60003f05270 */
[----:B------:R-:W-:-:S03]  /*2600*/  IMAD.HI.U32 R5, R9, R5, RZ ;  /* 0x0000000509057227 */ /* 0x000fc600078e00ff */
[----:B------:R-:W3:Y:S01]  /*2610*/  LDC.64 R2, c[0x0][0xf28] ;  /* 0x0003ca00ff027b82 */ /* 0x000ee20000000a00 */
[----:B-1----:R-:W-:-:S04]  /*2620*/  IMAD.HI.U32 R20, R8, R6, RZ ;  /* 0x0000000608147227 */ /* 0x002fc800078e00ff */
[----:B------:R-:W-:Y:S01]  /*2630*/  IMAD.HI.U32 R21, R10, R6, RZ ;  /* 0x000000060a157227 */ /* 0x000fe200078e00ff */
[----:B------:R-:W-:Y:S02]  /*2640*/  SHF.R.U32.HI R20, RZ, R7, R20 ;  /* 0x00000007ff147219 */ /* 0x000fe40000011614 */
[-C--:B--2---:R-:W-:Y:S02]  /*2650*/  SHF.R.U32.HI R19, RZ, R16.reuse, R19 ;  /* 0x00000010ff137219 */ /* 0x084fe40000011613 */
[----:B------:R-:W-:Y:S02]  /*2660*/  SHF.R.U32.HI R5, RZ, R16, R5 ;  /* 0x00000010ff057219 */ /* 0x000fe40000011605 */
[----:B------:R-:W-:Y:S02]  /*2670*/  SEL R19, R0, R19, !P0 ;  /* 0x0000001300137207 */ /* 0x000fe40004000000 */
[----:B------:R-:W-:Y:S02]  /*2680*/  SHF.R.U32.HI R21, RZ, R7, R21 ;  /* 0x00000007ff157219 */ /* 0x000fe40000011615 */
[----:B----4-:R-:W-:-:S02]  /*2690*/  ISETP.NE.AND P1, PT, R17, 0x1, PT ;  /* 0x000000011100780c */ /* 0x010fc40003f25270 */
[----:B------:R-:W-:Y:S02]  /*26a0*/  SEL R5, R9, R5, !P0 ;  /* 0x0000000509057207 */ /* 0x000fe40004000000 */
[----:B------:R-:W-:Y:S02]  /*26b0*/  SEL R20, R8, R20, !P1 ;  /* 0x0000001408147207 */ /* 0x000fe40004800000 */
[----:B------:R-:W-:Y:S01]  /*26c0*/  SEL R21, R10, R21, !P1 ;  /* 0x000000150a157207 */ /* 0x000fe20004800000 */
[----:B---3--:R-:W-:-:S04]  /*26d0*/  IMAD.HI.U32 R18, R19, R2, RZ ;  /* 0x0000000213127227 */ /* 0x008fc800078e00ff */
        /* <DEDUP_REMOVED lines=12> */
[----:B------:R-:W-:Y:S02]  /*27a0*/  @!P0 SHF.R.U32.HI R3, RZ, R3, R7 ;  /* 0x00000003ff038219 */ /* 0x000fe40000011607 */
[----:B------:R-:W-:Y:S01]  /*27b0*/  IADD3 R7, PT, PT, -R5, RZ, RZ ;  /* 0x000000ff05077210 */ /* 0x000fe20007ffe1ff */
[----:B------:R-:W-:Y:S01]  /*27c0*/  IMAD R2, R40, R2, R5 ;  /* 0x0000000228027224 */ /* 0x000fe200078e0205 */
[----:B------:R-:W-:-:S03]  /*27d0*/  @!P0 SEL R3, R21, R3, !P3 ;  /* 0x0000000315038207 */ /* 0x000fc60005800000 */
[----:B------:R-:W-:Y:S02]  /*27e0*/  IMAD R7, R4, R7, R9 ;  /* 0x0000000704077224 */ /* 0x000fe400078e0209 */
[--C-:B------:R-:W-:Y:S02]  /*27f0*/  @!P0 IMAD.IADD R6, R6, 0x1, -R3.reuse ;  /* 0x0000000106068824 */ /* 0x100fe400078e0a03 */
[----:B------:R-:W-:Y:S01]  /*2800*/  @!P0 IMAD R3, R2, R20, R3 ;  /* 0x0000001402038224 */ /* 0x000fe200078e0203 */
[----:B------:R-:W-:Y:S01]  /*2810*/  IADD3 R2, PT, PT, -R21, RZ, RZ ;  /* 0x000000ff15027210 */ /* 0x000fe20007ffe1ff */
[----:B------:R-:W-:Y:S02]  /*2820*/  @!P0 IMAD R5, R40, R6, R21 ;  /* 0x0000000628058224 */ /* 0x000fe400078e0215 */
[----:B------:R-:W-:Y:S02]  /*2830*/  @!P0 IMAD.MOV.U32 R21, RZ, RZ, R3 ;  /* 0x000000ffff158224 */ /* 0x000fe400078e0003 */
[----:B------:R-:W-:-:S02]  /*2840*/  IMAD R2, R17, R2, R10 ;  /* 0x0000000211027224 */ /* 0x000fc400078e020a */
[----:B------:R-:W-:Y:S02]  /*2850*/  IMAD R9, R5, R4, R7 ;  /* 0x0000000405097224 */ /* 0x000fe400078e0207 */
[----:B------:R-:W-:Y:S02]  /*2860*/  IMAD R10, R21, R17, R2 ;  /* 0x00000011150a7224 */ /* 0x000fe400078e0202 */
.L_x_44:
[----:B------:R-:W1:Y:S02]  /*2870*/  LDCU UR4, c[0x0][0xf30] ;  /* 0x0001e600ff0477ac */ /* 0x000e640008000800 */
[----:B-1----:R-:W-:-:S09]  /*2880*/  UISETP.NE.AND UP0, UPT, UR4, 0x1, UPT ;  /* 0x000000010400788c */ /* 0x002fd2000bf05270 */
[----:B------:R-:W-:Y:S05]  /*2890*/  BRA.U UP0, `(.L_x_45) ;  /* 0x0000000100407547 */ /* 0x000fea000b800000 */
[----:B------:R-:W1:Y:S08]  /*28a0*/  LDC.64 R4, c[0x0][0xf10] ;  /* 0x0003c400ff047b82 */ /* 0x000e700000000a00 */
[----:B------:R-:W2:Y:S08]  /*28b0*/  LDC.64 R2, c[0x0][0xf18] ;  /* 0x0003c600ff027b82 */ /* 0x000eb00000000a00 */
[----:B------:R-:W4:Y:S08]  /*28c0*/  LDC R6, c[0x0][0xf20] ;  /* 0x0003c800ff067b82 */ /* 0x000f300000000800 */
[----:B------:R-:W3:Y:S01]  /*28d0*/  LDC R7, c[0x0][0xf0c] ;  /* 0x0003c300ff077b82 */ /* 0x000ee20000000800 */
[----:B-1----:R-:W-:-:S05]  /*28e0*/  IMAD.HI.U32 R4, R10, R4, RZ ;  /* 0x000000040a047227 */ /* 0x002fca00078e00ff */
[----:B------:R-:W-:Y:S01]  /*28f0*/  SHF.R.U32.HI R4, RZ, R5, R4 ;  /* 0x00000005ff047219 */ /* 0x000fe20000011604 */
[----:B--2---:R-:W-:Y:S01]  /*2900*/  IMAD.HI.U32 R3, R9, R3, RZ ;  /* 0x0000000309037227 */ /* 0x004fe200078e00ff */
[----:B------:R-:W-:-:S04]  /*2910*/  ISETP.NE.AND P0, PT, R2, 0x1, PT ;  /* 0x000000010200780c */ /* 0x000fc80003f05270 */
[----:B----4-:R-:W-:-:S04]  /*2920*/  SHF.R.U32.HI R3, RZ, R6, R3 ;  /* 0x00000006ff037219 */ /* 0x010fc80000011603 */
[----:B------:R-:W-:Y:S02]  /*2930*/  SEL R3, R9, R3, !P0 ;  /* 0x0000000309037207 */ /* 0x000fe40004000000 */
[----:B---3--:R-:W-:-:S04]  /*2940*/  ISETP.NE.AND P1, PT, R7, 0x1, PT ;  /* 0x000000010700780c */ /* 0x008fc80003f25270 */
[----:B------:R-:W-:-:S05]  /*2950*/  SEL R4, R10, R4, !P1 ;  /* 0x000000040a047207 */ /* 0x000fca0004800000 */
[----:B------:R-:W-:Y:S02]  /*2960*/  IMAD.IADD R5, R3, 0x1, -R4 ;  /* 0x0000000103057824 */ /* 0x000fe400078e0a04 */
[----:B------:R-:W-:Y:S02]  /*2970*/  IMAD.IADD R3, R4, 0x1, -R3 ;  /* 0x0000000104037824 */ /* 0x000fe400078e0a03 */
[----:B------:R-:W-:Y:S02]  /*2980*/  IMAD R10, R5, R7, R10 ;  /* 0x00000007050a7224 */ /* 0x000fe400078e020a */
[----:B------:R-:W-:-:S07]  /*2990*/  IMAD R9, R3, R2, R9 ;  /* 0x0000000203097224 */ /* 0x000fce00078e0209 */
.L_x_45:
[----:B------:R-:W-:Y:S01]  /*29a0*/  VIADD R14, R14, 0x1 ;  /* 0x000000010e0e7836 */ /* 0x000fe20000000000 */
[----:B------:R-:W-:Y:S01]  /*29b0*/  PLOP3.LUT P1, PT, PT, PT, PT, 0x80, 0x8 ;  /* 0x000000000008781c */ /* 0x000fe20003f2f070 */
[----:B------:R-:W-:Y:S02]  /*29c0*/  IMAD.IADD R2, R10, 0x1, R87 ;  /* 0x000000010a027824 */ /* 0x000fe400078e0257 */
[----:B------:R-:W-:Y:S01]  /*29d0*/  IMAD.IADD R24, R9, 0x1, R86 ;  /* 0x0000000109187824 */ /* 0x000fe200078e0256 */
[----:B------:R-:W-:Y:S02]  /*29e0*/  ISETP.NE.AND P0, PT, R14, 0x2, PT ;  /* 0x000000020e00780c */ /* 0x000fe40003f05270 */
[----:B------:R-:W-:Y:S02]  /*29f0*/  R2UR UR20, R2 ;  /* 0x00000000021472ca */ /* 0x000fe400000e0000 */
[----:B------:R-:W-:Y:S02]  /*2a00*/  SEL R2, RZ, 0x1, P0 ;  /* 0x00000001ff027807 */ /* 0x000fe40000000000 */
[----:B------:R-:W-:-:S02]  /*2a10*/  SEL R14, R14, RZ, P0 ;  /* 0x000000ff0e0e7207 */ /* 0x000fc40000000000 */
[----:B------:R-:W-:Y:S01]  /*2a20*/  LOP3.LUT R13, R13, R2, RZ, 0x3c, !PT ;  /* 0x000000020d0d7212 */ /* 0x000fe200078e3cff */
[----:B------:R-:W-:Y:S08]  /*2a30*/  @P2 BRA `(.L_x_46) ;  /* 0xffffffec00482947 */ /* 0x000ff0000383ffff */
[----:B------:R-:W-:Y:S01]  /*2a40*/  UIADD3 UR7, UPT, UPT, UR7, 0x20, URZ ;  /* 0x0000002007077890 */ /* 0x000fe2000fffe0ff */
[----:B------:R-:W-:-:S03]  /*2a50*/  SHF.L.U32 R2, R15, 0x1f, RZ ;  /* 0x0000001f0f027819 */ /* 0x000fc600000006ff */
[----:B------:R-:W-:-:S09]  /*2a60*/  ULEA UR4, UR29, UR7, 0x3 ;  /* 0x000000071d047291 */ /* 0x000fd2000f8e18ff */
[----:B------:R-:W1:Y:S02]  /*2a70*/  SYNCS.PHASECHK.TRANS64.TRYWAIT P0, [UR4], R2 ;  /* 0x00000002ff0075a7 */ /* 0x000e640008001104 */
[----:B-1----:R-:W-:Y:S05]  /*2a80*/  @!P0 BRA `(.L_x_47) ;  /* 0x0000006000088947 */ /* 0x002fea0003800000 */
.L_x_131:
[----:B------:R-:W-:-:S04]  /*2a90*/  UIADD3 UR4, UPT, UPT, UR29, 0x1, URZ ;  /* 0x000000011d047890 */ /* 0x000fc8000fffe0ff */
[----:B------:R-:W-:-:S04]  /*2aa0*/  UISETP.NE.AND UP0, UPT, UR4, 0x4, UPT ;  /* 0x000000040400788c */ /* 0x000fc8000bf05270 */
[----:B------:R-:W-:Y:S02]  /*2ab0*/  USEL UR6, URZ, 0x1, UP0 ;  /* 0x00000001ff067887 */ /* 0x000fe40008000000 */
[----:B------:R-:W-:-:S04]  /*2ac0*/  USEL UR4, UR4, URZ, UP0 ;  /* 0x000000ff04047287 */ /* 0x000fc80008000000 */
[----:B------:R-:W-:Y:S01]  /*2ad0*/  ULEA UR5, UR4, UR7, 0x3 ;  /* 0x0000000704057291 */ /* 0x000fe2000f8e18ff */
[----:B-1----:R-:W-:-:S04]  /*2ae0*/  LOP3.LUT R2, R15, UR6, RZ, 0x3c, !PT ;  /* 0x000000060f027c12 */ /* 0x002fc8000f8e3cff */
[----:B------:R-:W-:-:S04]  /*2af0*/  SHF.L.U32 R3, R2, 0x1f, RZ ;  /* 0x0000001f02037819 */ /* 0x000fc800000006ff */
[----:B------:R-:W1:Y:S02]  /*2b00*/  SYNCS.PHASECHK.TRANS64.TRYWAIT P0, [UR5], R3 ;  /* 0x00000003ff0075a7 */ /* 0x000e640008001105 */
[----:B-1----:R-:W-:Y:S05]  /*2b10*/  @!P0 BRA `(.L_x_48) ;  /* 0x0000005c00fc8947 */ /* 0x002fea0003800000 */
.L_x_133:
[----:B------:R-:W-:-:S04]  /*2b20*/  UIADD3 UR4, UPT, UPT, UR4, 0x1, URZ ;  /* 0x0000000104047890 */ /* 0x000fc8000fffe0ff */
[----:B------:R-:W-:-:S04]  /*2b30*/  UISETP.NE.AND UP0, UPT, UR4, 0x4, UPT ;  /* 0x000000040400788c */ /* 0x000fc8000bf05270 */
[----:B------:R-:W-:Y:S02]  /*2b40*/  USEL UR6, URZ, 0x1, UP0 ;  /* 0x00000001ff067887 */ /* 0x000fe40008000000 */
[----:B------:R-:W-:-:S04]  /*2b50*/  USEL UR4, UR4, URZ, UP0 ;  /* 0x000000ff04047287 */ /* 0x000fc80008000000 */
[----:B------:R-:W-:Y:S01]  /*2b60*/  ULEA UR5, UR4, UR7, 0x3 ;  /* 0x0000000704057291 */ /* 0x000fe2000f8e18ff */
[----:B------:R-:W-:-:S04]  /*2b70*/  LOP3.LUT R2, R2, UR6, RZ, 0x3c, !PT ;  /* 0x0000000602027c12 */ /* 0x000fc8000f8e3cff */
[----:B-1----:R-:W-:-:S04]  /*2b80*/  SHF.L.U32 R3, R2, 0x1f, RZ ;  /* 0x0000001f02037819 */ /* 0x002fc800000006ff */
[----:B------:R-:W1:Y:S02]  /*2b90*/  SYNCS.PHASECHK.TRANS64.TRYWAIT P0, [UR5], R3 ;  /* 0x00000003ff0075a7 */ /* 0x000e640008001105 */
[----:B-1----:R-:W-:Y:S05]  /*2ba0*/  @!P0 BRA `(.L_x_49) ;  /* 0x0000005c00f08947 */ /* 0x002fea0003800000 */
.L_x_135:
[----:B------:R-:W-:-:S04]  /*2bb0*/  UIADD3 UR4, UPT, UPT, UR4, 0x1, URZ ;  /* 0x0000000104047890 */ /* 0x000fc8000fffe0ff */
[----:B------:R-:W-:-:S04]  /*2bc0*/  UISETP.NE.AND UP0, UPT, UR4, 0x4, UPT ;  /* 0x000000040400788c */ /* 0x000fc8000bf05270 */
[----:B------:R-:W-:Y:S02]  /*2bd0*/  USEL UR5, URZ, 0x1, UP0 ;  /* 0x00000001ff057887 */ /* 0x000fe40008000000 */
[----:B------:R-:W-:-:S04]  /*2be0*/  USEL UR4, UR4, URZ, UP0 ;  /* 0x000000ff04047287 */ /* 0x000fc80008000000 */
[----:B------:R-:W-:Y:S01]  /*2bf0*/  ULEA UR4, UR4, UR7, 0x3 ;  /* 0x0000000704047291 */ /* 0x000fe2000f8e18ff */
[----:B------:R-:W-:-:S04]  /*2c00*/  LOP3.LUT R2, R2, UR5, RZ, 0x3c, !PT ;  /* 0x0000000502027c12 */ /* 0x000fc8000f8e3cff */
[----:B------:R-:W-:Y:S01]  /*2c10*/  SHF.L.U32 R2, R2, 0x1f, RZ ;  /* 0x0000001f02027819 */ /* 0x000fe200000006ff */
[----:B-1-3--:R-:W-:-:S07]  /*2c20*/  IMAD.U32 R0, RZ, RZ, UR4 ;  /* 0x00000004ff007e24 */ /* 0x00afce000f8e00ff */
.L_x_50:
[----:B-1----:R1:W2:Y:S02]  /*2c30*/  SYNCS.PHASECHK.TRANS64.TRYWAIT P0, [R0+URZ], R2 ;  /* 0x00000002000075a7 */ /* 0x0022a400080011ff */
[----:B--2---:R-:W-:Y:S05]  /*2c40*/  @!P0 NANOSLEEP.SYNCS 0x989680 ;  /* 0x009896800000895d */ /* 0x004fea0003900000 */
[----:B------:R-:W2:Y:S02]  /*2c50*/  @!P0 SYNCS.PHASECHK.TRANS64 P0, [R0+URZ], R2 ;  /* 0x00000002000085a7 */ /* 0x000ea400080010ff */
[----:B--2---:R-:W-:Y:S05]  /*2c60*/  @P0 EXIT ;  /* 0x000000000000094d */ /* 0x004fea0003800000 */
[----:B------:R-:W-:Y:S05]  /*2c70*/  BRA `(.L_x_50) ;  /* 0xfffffffc00ec7947 */ /* 0x000fea000383ffff */
.L_x_22:
[----:B------:R-:W-:-:S04]  /*2c80*/  UISETP.NE.AND UP0, UPT, UR60, URZ, UPT ;  /* 0x000000ff3c00728c */ /* 0x000fc8000bf05270 */
[----:B------:R-:W-:-:S09]  /*2c90*/  UISETP.NE.OR UP0, UPT, UR14, 0x1, UP0 ;  /* 0x000000010e00788c */ /* 0x000fd20008705670 */
[----:B------:R-:W-:Y:S05]  /*2ca0*/  BRA.U UP0, `(.L_x_51) ;  /* 0x00000005004c7547 */ /* 0x000fea000b800000 */
[----:B------:R-:W-:Y:S01]  /*2cb0*/  HFMA2 R11, -RZ, RZ, 0, 0 ;  /* 0x00000000ff0b7431 */ /* 0x000fe200000001ff */
[----:B------:R-:W-:Y:S01]  /*2cc0*/  ISETP.GE.U32.AND P2, PT, R10, 0x2, PT ;  /* 0x000000020a00780c */ /* 0x000fe20003f46070 */
[----:B------:R-:W-:Y:S01]  /*2cd0*/  IMAD.MOV.U32 R12, RZ, RZ, 0x1 ;  /* 0x00000001ff0c7424 */ /* 0x000fe200078e00ff */
[----:B------:R-:W-:Y:S01]  /*2ce0*/  CS2R R8, SRZ ;  /* 0x0000000000087805 */ /* 0x000fe2000001ff00 */
[----:B------:R-:W-:Y:S01]  /*2cf0*/  IMAD.MOV.U32 R3, RZ, RZ, RZ ;  /* 0x000000ffff037224 */ /* 0x000fe200078e00ff */
[----:B------:R-:W-:Y:S01]  /*2d00*/  UMOV UR6, 0x400 ;  /* 0x0000040000067882 */ /* 0x000fe20000000000 */
[----:B------:R-:W-:Y:S01]  /*2d10*/  UMOV UR5, URZ ;  /* 0x000000ff00057c82 */ /* 0x000fe20008000000 */
[----:B------:R-:W-:-:S12]  /*2d20*/  ULEA UR6, UR60, UR6, 0x18 ;  /* 0x000000063c067291 */ /* 0x000fd8000f8ec0ff */
.L_x_55:
[----:B------:R-:W-:Y:S02]  /*2d30*/  LEA R0, R3, UR6, 0x3 ;  /* 0x0000000603007c11 */ /* 0x000fe4000f8e18ff */
[----:B------:R-:W-:-:S03]  /*2d40*/  SHF.L.U32 R4, R8, 0x1f, RZ ;  /* 0x0000001f08047819 */ /* 0x000fc600000006ff */
[----:B------:R-:W-:Y:S01]  /*2d50*/  VIADD R5, R0, 0xd0 ;  /* 0x000000d000057836 */ /* 0x000fe20000000000 */
[----:B------:R-:W1:Y:S02]  /*2d60*/  SYNCS.PHASECHK.TRANS64.TRYWAIT P0, [R0+URZ+0xc0], R4 ;  /* 0x0000c004000075a7 */ /* 0x000e6400080011ff */
[----:B-1----:R-:W-:Y:S05]  /*2d70*/  @!P0 BRA `(.L_x_52) ;  /* 0x0000005c00948947 */ /* 0x002fea0003800000 */
.L_x_136:
[----:B------:R-:W-:Y:S01]  /*2d80*/  ULEA UR4, UR5, UR6, 0x3 ;  /* 0x0000000605047291 */ /* 0x000fe2000f8e18ff */
[----:B-1----:R-:W-:Y:S01]  /*2d90*/  PRMT R0, RZ, 0x654, R5 ;  /* 0x00000654ff007816 */ /* 0x002fe20000000005 */
[----:B------:R-:W-:Y:S01]  /*2da0*/  @!P2 IMAD.MOV.U32 R4, RZ, RZ, 0x10 ;  /* 0x00000010ff04a424 */ /* 0x000fe200078e00ff */
[----:B------:R-:W-:Y:S01]  /*2db0*/  SHF.L.U32 R5, R12, 0x1f, RZ ;  /* 0x0000001f0c057819 */ /* 0x000fe200000006ff */
[----:B------:R-:W-:Y:S01]  /*2dc0*/  UIADD3 UR7, UPT, UPT, UR4, 0x80, URZ ;  /* 0x0000008004077890 */ /* 0x000fe2000fffe0ff */
[----:B------:R1:W-:Y:S05]  /*2dd0*/  SYNCS.ARRIVE.TRANS64.RED.A1T0 RZ, [R0+URZ], RZ ;  /* 0x000000ff00ff79a7 */ /* 0x0003ea00081004ff */
[----:B------:R-:W-:Y:S01]  /*2de0*/  IMAD.U32 R6, RZ, RZ, UR7 ;  /* 0x00000007ff067e24 */ /* 0x000fe2000f8e00ff */
[----:B------:R-:W2:Y:S04]  /*2df0*/  SYNCS.PHASECHK.TRANS64.TRYWAIT P0, [UR4+0x90], R5 ;  /* 0x00009005ff0075a7 */ /* 0x000ea80008001104 */
[----:B------:R-:W-:Y:S01]  /*2e00*/  PRMT R6, R10, 0x654, R6 ;  /* 0x000006540a067816 */ /* 0x000fe20000000006 */
[----:B-12---:R-:W-:Y:S06]  /*2e10*/  @!P0 BRA `(.L_x_53) ;  /* 0x0000005c00808947 */ /* 0x006fec0003800000 */
.L_x_138:
[----:B------:R-:W-:Y:S01]  /*2e20*/  ULEA UR8, UR5, UR6, 0x4 ;  /* 0x0000000605087291 */ /* 0x000fe2000f8e20ff */
[----:B------:R-:W-:Y:S01]  /*2e30*/  SEL R2, R6, R2, !P2 ;  /* 0x0000000206027207 */ /* 0x000fe20005000000 */
[----:B------:R-:W-:Y:S01]  /*2e40*/  UIADD3 UR9, UPT, UPT, UR4, 0x80, URZ ;  /* 0x0000008004097890 */ /* 0x000fe2000fffe0ff */
[----:B-1----:R-:W-:Y:S01]  /*2e50*/  LEA R0, R11, UR6, 0x3 ;  /* 0x000000060b007c11 */ /* 0x002fe2000f8e18ff */
[----:B------:R-:W-:Y:S01]  /*2e60*/  UIADD3 UR8, UPT, UPT, UR8, 0xf0, URZ ;  /* 0x000000f008087890 */ /* 0x000fe2000fffe0ff */
[----:B------:R1:W-:Y:S01]  /*2e70*/  @!P2 SYNCS.ARRIVE.TRANS64.RED RZ, [R2+URZ], R4 ;  /* 0x0000000402ffa9a7 */ /* 0x0003e200080004ff */
[----:B------:R-:W-:Y:S01]  /*2e80*/  UIADD3 UR4, UPT, UPT, UR5, 0x1, URZ ;  /* 0x0000000105047890 */ /* 0x000fe2000fffe0ff */
[----:B------:R-:W-:-:S03]  /*2e90*/  VIADD R3, R3, 0x1 ;  /* 0x0000000103037836 */ /* 0x000fc60000000000 */
[----:B------:R-:W-:Y:S02]  /*2ea0*/  UISETP.NE.AND UP0, UPT, UR4, 0x2, UPT ;  /* 0x000000020400788c */ /* 0x000fe4000bf05270 */
[----:B------:R-:W-:Y:S01]  /*2eb0*/  ISETP.NE.AND P0, PT, R3, 0x2, PT ;  /* 0x000000020300780c */ /* 0x000fe20003f05270 */
[----:B------:R-:W-:Y:S06]  /*2ec0*/  UGETNEXTWORKID.BROADCAST [UR8], [UR9] ;  /* 0x00000000080073ca */ /* 0x000fec0008000100 */
[----:B------:R-:W-:Y:S02]  /*2ed0*/  USEL UR7, URZ, 0x1, UP0 ;  /* 0x00000001ff077887 */ /* 0x000fe40008000000 */
[----:B------:R-:W-:-:S04]  /*2ee0*/  USEL UR5, UR4, URZ, UP0 ;  /* 0x000000ff04057287 */ /* 0x000fc80008000000 */
[----:B------:R-:W-:Y:S02]  /*2ef0*/  LOP3.LUT R12, R12, UR7, RZ, 0x3c, !PT ;  /* 0x000000070c0c7c12 */ /* 0x000fe4000f8e3cff */
[----:B-1----:R-:W-:-:S04]  /*2f00*/  SHF.L.U32 R4, R9, 0x1f, RZ ;  /* 0x0000001f09047819 */ /* 0x002fc800000006ff */
[----:B------:R-:W1:Y:S02]  /*2f10*/  SYNCS.PHASECHK.TRANS64.TRYWAIT P1, [R0+URZ+0x80], R4 ;  /* 0x00008004000075a7 */ /* 0x000e6400080211ff */
[----:B-1----:R-:W-:Y:S05]  /*2f20*/  @!P1 BRA `(.L_x_54) ;  /* 0x0000005c00549947 */ /* 0x002fea0003800000 */
.L_x_139:
[----:B-1----:R-:W-:Y:S01]  /*2f30*/  LEA R4, R11, UR6, 0x4 ;  /* 0x000000060b047c11 */ /* 0x002fe2000f8e20ff */
[----:B------:R-:W-:Y:S01]  /*2f40*/  VIADD R0, R0, 0x90 ;  /* 0x0000009000007836 */ /* 0x000fe20000000000 */
[----:B------:R-:W-:Y:S01]  /*2f50*/  SEL R3, R3, RZ, P0 ;  /* 0x000000ff03037207 */ /* 0x000fe20000000000 */
[----:B------:R-:W-:-:S03]  /*2f60*/  VIADD R11, R11, 0x1 ;  /* 0x000000010b0b7836 */ /* 0x000fc60000000000 */
[----:B------:R-:W1:Y:S01]  /*2f70*/  LDS.128 R4, [R4+0xf0] ;  /* 0x0000f00004047984 */ /* 0x000e620000000c00 */
[----:B------:R-:W-:Y:S02]  /*2f80*/  PRMT R0, RZ, 0x654, R0 ;  /* 0x00000654ff007816 */ /* 0x000fe40000000000 */
[C---:B------:R-:W-:Y:S01]  /*2f90*/  ISETP.NE.AND P1, PT, R11.reuse, 0x2, PT ;  /* 0x000000020b00780c */ /* 0x040fe20003f25270 */
[----:B------:R-:W-:Y:S01]  /*2fa0*/  @!PT LDS RZ, [RZ] ;  /* 0x00000000fffff984 */ /* 0x000fe20000000800 */
[----:B------:R-:W-:Y:S01]  /*2fb0*/  @!PT LDS RZ, [RZ] ;  /* 0x00000000fffff984 */ /* 0x000fe20000000800 */
[----:B------:R-:W-:Y:S01]  /*2fc0*/  @!PT LDS RZ, [RZ] ;  /* 0x00000000fffff984 */ /* 0x000fe20000000800 */
[----:B------:R-:W-:Y:S01]  /*2fd0*/  @!PT LDS RZ, [RZ] ;  /* 0x00000000fffff984 */ /* 0x000fe20000000800 */
[----:B------:R2:W-:Y:S06]  /*2fe0*/  MEMBAR.ALL.CTA ;  /* 0x0000000000007992 */ /* 0x0005ec0000008000 */
[----:B--2---:R-:W2:Y:S01]  /*2ff0*/  FENCE.VIEW.ASYNC.S ;  /* 0x00000000000073c6 */ /* 0x004ea20000000000 */
[----:B------:R-:W-:Y:S01]  /*3000*/  SEL R11, R11, RZ, P1 ;  /* 0x000000ff0b0b7207 */ /* 0x000fe20000800000 */
[----:B--2---:R2:W-:Y:S01]  /*3010*/  SYNCS.ARRIVE.TRANS64.RED.A1T0 RZ, [R0+URZ], RZ ;  /* 0x000000ff00ff79a7 */ /* 0x0045e200081004ff */
[----:B-1----:R-:W-:-:S02]  /*3020*/  LOP3.LUT P3, RZ, R6, 0x1, RZ, 0xc0, !PT ;  /* 0x0000000106ff7812 */ /* 0x002fc4000786c0ff */
[----:B------:R-:W-:-:S04]  /*3030*/  SEL R4, RZ, 0x1, P1 ;  /* 0x00000001ff047807 */ /* 0x000fc80000800000 */
[----:B------:R-:W-:Y:S02]  /*3040*/  LOP3.LUT R9, R9, R4, RZ, 0x3c, !PT ;  /* 0x0000000409097212 */ /* 0x000fe400078e3cff */
[----:B--2---:R-:W-:-:S04]  /*3050*/  SEL R0, RZ, 0x1, P0 ;  /* 0x00000001ff007807 */ /* 0x004fc80000000000 */
[----:B------:R-:W-:Y:S01]  /*3060*/  LOP3.LUT R8, R8, R0, RZ, 0x3c, !PT ;  /* 0x0000000008087212 */ /* 0x000fe200078e3cff */
[----:B------:R-:W-:Y:S06]  /*3070*/  @P3 BRA `(.L_x_55) ;  /* 0xfffffffc002c3947 */ /* 0x000fec000383ffff */
[----:B------:R-:W-:Y:S01]  /*3080*/  ULEA UR4, UR5, UR6, 0x3 ;  /* 0x0000000605047291 */ /* 0x000fe2000f8e18ff */
[----:B------:R-:W-:-:S08]  /*3090*/  SHF.L.U32 R2, R12, 0x1f, RZ ;  /* 0x0000001f0c027819 */ /* 0x000fd000000006ff */
[----:B------:R-:W1:Y:S02]  /*30a0*/  SYNCS.PHASECHK.TRANS64 P0, [UR4+0x90], R2 ;  /* 0x00009002ff0075a7 */ /* 0x000e640008001004 */
[----:B-1----:R-:W-:Y:S05]  /*30b0*/  @P0 BRA `(.L_x_56) ;  /* 0x0000000000080947 */ /* 0x002fea0003800000 */
[----:B------:R-:W1:Y:S02]  /*30c0*/  SYNCS.PHASECHK.TRANS64.TRYWAIT P0, [UR4+0x90], R2 ;  /* 0x00009002ff0075a7 */ /* 0x000e640008001104 */
[----:B-1----:R-:W-:Y:S05]  /*30d0*/  @!P0 BRA `(.L_x_57) ;  /* 0x0000005800fc8947 */ /* 0x002fea0003800000 */
.L_x_56:
[----:B------:R-:W-:-:S04]  /*30e0*/  UIADD3 UR7, UPT, UPT, UR5, 0x1, URZ ;  /* 0x0000000105077890 */ /* 0x000fc8000fffe0ff */
[----:B------:R-:W-:-:S04]  /*30f0*/  UISETP.NE.AND UP0, UPT, UR7, 0x2, UPT ;  /* 0x000000020700788c */ /* 0x000fc8000bf05270 */
[----:B------:R-:W-:Y:S02]  /*3100*/  USEL UR8, URZ, 0x1, UP0 ;  /* 0x00000001ff087887 */ /* 0x000fe40008000000 */
[----:B------:R-:W-:-:S04]  /*3110*/  USEL UR7, UR7, URZ, UP0 ;  /* 0x000000ff07077287 */ /* 0x000fc80008000000 */
[----:B------:R-:W-:Y:S01]  /*3120*/  ULEA UR7, UR7, UR6, 0x3 ;  /* 0x0000000607077291 */ /* 0x000fe2000f8e18ff */
[----:B-1----:R-:W-:-:S04]  /*3130*/  LOP3.LUT R2, R12, UR8, RZ, 0x3c, !PT ;  /* 0x000000080c027c12 */ /* 0x002fc8000f8e3cff */
[----:B------:R-:W-:-:S04]  /*3140*/  SHF.L.U32 R0, R2, 0x1f, RZ ;  /* 0x0000001f02007819 */ /* 0x000fc800000006ff */
[----:B------:R-:W1:Y:S02]  /*3150*/  SYNCS.PHASECHK.TRANS64 P0, [UR7+0x90], R0 ;  /* 0x00009000ff0075a7 */ /* 0x000e640008001007 */
[----:B-1----:R-:W-:Y:S05]  /*3160*/  @P0 EXIT ;  /* 0x000000000000094d */ /* 0x002fea0003800000 */
[----:B------:R-:W-:Y:S02]  /*3170*/  SHF.L.U32 R2, R2, 0x1f, RZ ;  /* 0x0000001f02027819 */ /* 0x000fe400000006ff */
[----:B------:R-:W-:-:S07]  /*3180*/  MOV R0, UR7 ;  /* 0x0000000700007c02 */ /* 0x000fce0008000f00 */
.L_x_58:
[----:B-1----:R1:W2:Y:S02]  /*3190*/  SYNCS.PHASECHK.TRANS64.TRYWAIT P0, [R0+URZ+0x90], R2 ;  /* 0x00009002000075a7 */ /* 0x0022a400080011ff */
[----:B--2---:R-:W-:Y:S05]  /*31a0*/  @!P0 NANOSLEEP.SYNCS 0x989680 ;  /* 0x009896800000895d */ /* 0x004fea0003900000 */
[----:B------:R-:W2:Y:S02]  /*31b0*/  @!P0 SYNCS.PHASECHK.TRANS64 P0, [R0+URZ+0x90], R2 ;  /* 0x00009002000085a7 */ /* 0x000ea400080010ff */
[----:B--2---:R-:W-:Y:S05]  /*31c0*/  @P0 EXIT ;  /* 0x000000000000094d */ /* 0x004fea0003800000 */
[----:B------:R-:W-:Y:S05]  /*31d0*/  BRA `(.L_x_58) ;  /* 0xfffffffc00ec7947 */ /* 0x000fea000383ffff */
.L_x_51:
[----:B------:R-:W-:Y:S05]  /*31e0*/  BRA.U UP3, `(.L_x_59) ;  /* 0x0000001d031c7547 */ /* 0x000fea000b800000 */
[----:B------:R-:W-:Y:S01]  /*31f0*/  UMOV UR4, 0x40 ;  /* 0x0000004000047882 */ /* 0x000fe20000000000 */
[----:B------:R-:W-:Y:S01]  /*3200*/  NOP ;  /* 0x0000000000007918 */ /* 0x000fe20000000000 */
[----:B------:R-:W-:Y:S01]  /*3210*/  ULEA UR5, UR60, UR4, 0x18 ;  /* 0x000000043c057291 */ /* 0x000fe2000f8ec0ff */
[----:B------:R-:W-:Y:S02]  /*3220*/  UMOV UR6, 0x400 ;  /* 0x0000040000067882 */ /* 0x000fe40000000000 */
[----:B------:R-:W-:-:S06]  /*3230*/  ULEA UR6, UR60, UR6, 0x18 ;  /* 0x000000063c067291 */ /* 0x000fcc000f8ec0ff */
[----:B------:R-:W1:Y:S02]  /*3240*/  LDS.U8 R0, [UR5+0x1c] ;  /* 0x00001c05ff007984 */ /* 0x000e640008000000 */
[----:B-1----:R-:W-:-:S13]  /*3250*/  ISETP.NE.AND P0, PT, R0, RZ, PT ;  /* 0x000000ff0000720c */ /* 0x002fda0003f05270 */
[----:B------:R-:W-:Y:S05]  /*3260*/  @P0 BRA `(.L_x_60) ;  /* 0x0000000000580947 */ /* 0x000fea0003800000 */
[----:B------:R-:W-:-:S13]  /*3270*/  ELECT P0, URZ, PT ;  /* 0x0000000000ff782f */ /* 0x000fda0003800000 */
[----:B------:R-:W-:Y:S05]  /*3280*/  @!P0 BRA `(.L_x_61) ;  /* 0x0000000000608947 */ /* 0x000fea0003800000 */
[----:B------:R-:W-:Y:S01]  /*3290*/  UMOV UR4, 0x10 ;  /* 0x0000001000047882 */ /* 0x000fe20000000000 */
[----:B------:R-:W-:Y:S01]  /*32a0*/  HFMA2 R0, -RZ, RZ, 0, 5.9604644775390625e-08 ;  /* 0x00000001ff007431 */ /* 0x000fe200000001ff */
[----:B------:R-:W-:-:S03]  /*32b0*/  MOV R2, 0xffff ;  /* 0x0000ffff00027802 */ /* 0x000fc60000000f00 */
[----:B------:R-:W-:Y:S04]  /*32c0*/  DEPBAR.LE SB1, 0x36 ;  /* 0x00009d800000791a */ /* 0x000fe80000000000 */
[----:B------:R-:W1:Y:S02]  /*32d0*/  UTCATOMSWS.FIND_AND_SET.ALIGN UP0, UR4, UR4 ;  /* 0x00000004000475e3 */ /* 0x000e640008000800 */
[----:B-1----:R-:W-:Y:S01]  /*32e0*/  MOV R3, UR4 ;  /* 0x0000000400037c02 */ /* 0x002fe20008000f00 */
[----:B------:R-:W-:Y:S06]  /*32f0*/  BRA.U UP0, `(.L_x_62) ;  /* 0x0000000100187547 */ /* 0x000fec000b800000 */
.L_x_63:
[----:B------:R-:W-:Y:S05]  /*3300*/  NANOSLEEP 0x64 ;  /* 0x000000640000795d */ /* 0x000fea0003800000 */
[----:B------:R-:W-:-:S05]  /*3310*/  UMOV UR4, 0x10 ;  /* 0x0000001000047882 */ /* 0x000fca0000000000 */
[----:B------:R-:W-:Y:S04]  /*3320*/  DEPBAR.LE SB1, 0x36 ;  /* 0x00009d800000791a */ /* 0x000fe80000000000 */
[----:B------:R-:W1:Y:S02]  /*3330*/  UTCATOMSWS.FIND_AND_SET.ALIGN UP0, UR4, UR4 ;  /* 0x00000004000475e3 */ /* 0x000e640008000800 */
[----:B-1----:R-:W-:Y:S01]  /*3340*/  MOV R3, UR4 ;  /* 0x0000000400037c02 */ /* 0x002fe20008000f00 */
[----:B------:R-:W-:Y:S05]  /*3350*/  BRA.U !UP0, `(.L_x_63) ;  /* 0xfffffffd08e87547 */ /* 0x000fea000b83ffff */
.L_x_62:
[-C--:B------:R-:W-:Y:S02]  /*3360*/  SHF.L.U32 R2, R2, R3.reuse, RZ ;  /* 0x0000000302027219 */ /* 0x080fe400000006ff */
[----:B------:R-:W-:Y:S01]  /*3370*/  SHF.L.U32 R0, R0, R3, RZ ;  /* 0x0000000300007219 */ /* 0x000fe200000006ff */
[----:B------:R-:W-:Y:S02]  /*3380*/  IMAD.SHL.U32 R3, R3, 0x20, RZ ;  /* 0x0000002003037824 */ /* 0x000fe400078e00ff */
[----:B------:R1:W-:Y:S04]  /*3390*/  ATOMS.OR RZ, [UR5+0x14], R2 ;  /* 0x00001402ffff798c */ /* 0x0003e8000b000005 */
[----:B------:R1:W-:Y:S04]  /*33a0*/  ATOMS.OR RZ, [UR5+0x18], R0 ;  /* 0x00001800ffff798c */ /* 0x0003e8000b000005 */
[----:B------:R1:W-:Y:S01]  /*33b0*/  STS [UR6+0x110], R3 ;  /* 0x00011003ff007988 */ /* 0x0003e20008000806 */
[----:B------:R-:W-:Y:S05]  /*33c0*/  BRA `(.L_x_61) ;  /* 0x0000000000107947 */ /* 0x000fea0003800000 */
.L_x_60:
[----:B------:R-:W-:Y:S02]  /*33d0*/  MOV R0, 0xffffffff ;  /* 0xffffffff00007802 */ /* 0x000fe40000000f00 */
[----:B------:R-:W-:-:S03]  /*33e0*/  MOV R2, 0x3410 ;  /* 0x0000341000027802 */ /* 0x000fc60000000f00 */
[----:B------:R1:W-:Y:S04]  /*33f0*/  STS [UR6+0x110], R0 ;  /* 0x00011000ff007988 */ /* 0x0003e80008000806 */
[----:B-1---5:R-:W-:Y:S05]  /*3400*/  CALL.REL.NOINC `($__internal_1_$__cuda_sm10x_tcgen05_guardrail_trap_phase_invalid_during_alloc) ;  /* 0x0000005c00a87944 */ /* 0x022fea0003c00000 */
.L_x_61:
[----:B------:R-:W-:Y:S05]  /*3410*/  WARPSYNC.ALL ;  /* 0x0000000000007948 */ /* 0x000fea0003800000 */
[----:B------:R-:W2:Y:S01]  /*3420*/  S2UR UR4, SR_CgaCtaId ;  /* 0x00000000000479c3 */ /* 0x000ea20000008800 */
[----:B------:R-:W-:Y:S01]  /*3430*/  UMOV UR48, 0x400 ;  /* 0x0000040000307882 */ /* 0x000fe20000000000 */
[----:B------:R-:W-:-:S06]  /*3440*/  NOP ;  /* 0x0000000000007918 */ /* 0x000fcc0000000000 */
[----:B------:R-:W-:Y:S08]  /*3450*/  BAR.ARV 0x6, 0xa0 ;  /* 0x0182800000007b1d */ /* 0x000ff00000002000 */
[----:B------:R-:W3:Y:S01]  /*3460*/  LDC R8, c[0x0][0x370] ;  /* 0x0000dc00ff087b82 */ /* 0x000ee20000000800 */
[----:B------:R-:W-:Y:S01]  /*3470*/  LOP3.LUT R9, R9, 0xffff, RZ, 0xc0, !PT ;  /* 0x0000ffff09097812 */ /* 0x000fe200078ec0ff */
[----:B------:R-:W-:Y:S01]  /*3480*/  HFMA2 R14, -RZ, RZ, 0, 5.9604644775390625e-08 ;  /* 0x00000001ff0e7431 */ /* 0x000fe200000001ff */
[----:B------:R-:W-:Y:S01]  /*3490*/  CS2R R12, SRZ ;  /* 0x00000000000c7805 */ /* 0x000fe2000001ff00 */
[----:B------:R-:W-:Y:S01]  /*34a0*/  IMAD.MOV.U32 R11, RZ, RZ, RZ ;  /* 0x000000ffff0b7224 */ /* 0x000fe200078e00ff */
[----:B------:R-:W-:Y:S01]  /*34b0*/  R2UR UR49, R9 ;  /* 0x00000000093172ca */ /* 0x000fe200000e0000 */
[----:B------:R-:W-:Y:S01]  /*34c0*/  UMOV UR44, URZ ;  /* 0x000000ff002c7c82 */ /* 0x000fe20008000000 */
[----:B--2---:R-:W-:Y:S01]  /*34d0*/  ULEA UR48, UR4, UR48, 0x18 ;  /* 0x0000003004307291 */ /* 0x004fe2000f8ec0ff */
[----:B------:R-:W2:Y:S03]  /*34e0*/  LDCU UR4, c[0x0][0x38c] ;  /* 0x00007180ff0477ac */ /* 0x000ea60008000800 */
[----:B------:R-:W-:-:S02]  /*34f0*/  UIADD3 UR6, UPT, UPT, UR48, 0x6400, URZ ;  /* 0x0000640030067890 */ /* 0x000fc4000fffe0ff */
[----:B------:R-:W-:-:S03]  /*3500*/  UIADD3 UR5, UPT, UPT, UR48, 0x26400, URZ ;  /* 0x0002640030057890 */ /* 0x000fc6000fffe0ff */
[----:B-1----:R-:W1:Y:S01]  /*3510*/  LDS R0, [UR48+0x110] ;  /* 0x00011030ff007984 */ /* 0x002e620008000800 */
[----:B------:R-:W-:Y:S02]  /*3520*/  USHF.R.U32.HI UR10, URZ, 0x4, UR6 ;  /* 0x00000004ff0a7899 */ /* 0x000fe40008011606 */
[----:B------:R-:W-:Y:S02]  /*3530*/  USHF.R.U32.HI UR8, URZ, 0x4, UR5 ;  /* 0x00000004ff087899 */ /* 0x000fe40008011605 */
[----:B------:R-:W-:Y:S02]  /*3540*/  UIADD3 UR7, UPT, UPT, UR48, 0x37400, URZ ;  /* 0x0003740030077890 */ /* 0x000fe4000fffe0ff */
[----:B------:R-:W-:Y:S02]  /*3550*/  ULOP3.LUT UR10, UR10, 0x3fff, URZ, 0xc0, !UPT ;  /* 0x00003fff0a0a7892 */ /* 0x000fe4000f8ec0ff */
[----:B------:R-:W-:Y:S02]  /*3560*/  ULOP3.LUT UR8, UR8, 0x3fff, URZ, 0xc0, !UPT ;  /* 0x00003fff08087892 */ /* 0x000fe4000f8ec0ff */
[----:B--2---:R-:W-:-:S02]  /*3570*/  UIADD3 UR11, UPT, UPT, UR4, 0xff, URZ ;  /* 0x000000ff040b7890 */ /* 0x004fc4000fffe0ff */
[----:B------:R-:W-:Y:S02]  /*3580*/  UIADD3 UR4, UPT, UPT, UR48, 0x36400, URZ ;  /* 0x0003640030047890 */ /* 0x000fe4000fffe0ff */
[----:B------:R-:W-:Y:S02]  /*3590*/  USHF.R.S32.HI UR9, URZ, 0x1f, UR11 ;  /* 0x0000001fff097899 */ /* 0x000fe4000801140b */
[----:B------:R-:W-:Y:S02]  /*35a0*/  USHF.R.U32.HI UR6, URZ, 0x4, UR4 ;  /* 0x00000004ff067899 */ /* 0x000fe40008011604 */
[----:B------:R-:W-:Y:S02]  /*35b0*/  ULEA.HI UR4, UR9, UR11, URZ, 0x8 ;  /* 0x0000000b09047291 */ /* 0x000fe4000f8f40ff */
[----:B------:R-:W-:Y:S02]  /*35c0*/  USHF.R.U32.HI UR5, URZ, 0x4, UR7 ;  /* 0x00000004ff057899 */ /* 0x000fe40008011607 */
[----:B------:R-:W-:-:S02]  /*35d0*/  USHF.R.S32.HI UR12, URZ, 0x8, UR4 ;  /* 0x00000008ff0c7899 */ /* 0x000fc40008011404 */
[----:B------:R-:W-:Y:S02]  /*35e0*/  ULOP3.LUT UR4, UR10, 0x10000, URZ, 0xfc, !UPT ;  /* 0x000100000a047892 */ /* 0x000fe4000f8efcff */
[----:B------:R-:W-:Y:S02]  /*35f0*/  ULOP3.LUT UR7, UR8, 0x10000, URZ, 0xfc, !UPT ;  /* 0x0001000008077892 */ /* 0x000fe4000f8efcff */
[----:B------:R-:W-:Y:S01]  /*3600*/  ULOP3.LUT UR5, UR5, 0x3fff, URZ, 0xc0, !UPT ;  /* 0x00003fff05057892 */ /* 0x000fe2000f8ec0ff */
[----:B------:R-:W-:Y:S01]  /*3610*/  IMAD.U32 R16, RZ, RZ, UR12 ;  /* 0x0000000cff107e24 */ /* 0x000fe2000f8e00ff */
[----:B------:R-:W-:Y:S01]  /*3620*/  UISETP.LT.AND UP0, UPT, UR12, 0x1, UPT ;  /* 0x000000010c00788c */ /* 0x000fe2000bf01270 */
[----:B------:R-:W-:Y:S01]  /*3630*/  IMAD.U32 R18, RZ, RZ, UR4 ;  /* 0x00000004ff127e24 */ /* 0x000fe2000f8e00ff */
[----:B------:R-:W-:Y:S01]  /*3640*/  ULOP3.LUT UR6, UR6, 0x3fff, URZ, 0xc0, !UPT ;  /* 0x00003fff06067892 */ /* 0x000fe2000f8ec0ff */
[----:B------:R-:W-:Y:S01]  /*3650*/  IMAD.U32 R19, RZ, RZ, UR7 ;  /* 0x00000007ff137e24 */ /* 0x000fe2000f8e00ff */
[----:B------:R-:W-:-:S02]  /*3660*/  ULOP3.LUT UR4, UR5, 0x10000, URZ, 0xfc, !UPT ;  /* 0x0001000005047892 */ /* 0x000fc4000f8efcff */
[----:B------:R-:W-:Y:S02]  /*3670*/  USEL UR12, UR12, 0x1, !UP0 ;  /* 0x000000010c0c7887 */ /* 0x000fe4000c000000 */
[----:B------:R-:W-:Y:S01]  /*3680*/  ULOP3.LUT UR6, UR6, 0x10000, URZ, 0xfc, !UPT ;  /* 0x0001000006067892 */ /* 0x000fe2000f8efcff */
[----:B-1----:R-:W-:Y:S01]  /*3690*/  R2UR UR43, R0 ;  /* 0x00000000002b72ca */ /* 0x002fe200000e0000 */
[----:B------:R-:W-:Y:S01]  /*36a0*/  IMAD.U32 R21, RZ, RZ, UR4 ;  /* 0x00000004ff157e24 */ /* 0x000fe2000f8e00ff */
[----:B------:R-:W1:Y:S03]  /*36b0*/  LDC R0, c[0x0][0x374] ;  /* 0x0000dd00ff007b82 */ /* 0x000e660000000800 */
[----:B------:R-:W-:-:S08]  /*36c0*/  MOV R20, UR6 ;  /* 0x0000000600147c02 */ /* 0x000fd00008000f00 */
[----:B------:R-:W-:Y:S01]  /*36d0*/  UIADD3 UR66, UPT, UPT, UR43, 0x80, URZ ;  /* 0x000000802b427890 */ /* 0x000fe2000fffe0ff */
[----:B------:R-:W-:Y:S01]  /*36e0*/  IMAD.U32 R2, RZ, RZ, UR43 ;  /* 0x0000002bff027e24 */ /* 0x000fe2000f8e00ff */
[----:B------:R-:W-:Y:S02]  /*36f0*/  UIADD3 UR14, UPT, UPT, UR43, 0x40000080, URZ ;  /* 0x400000802b0e7890 */ /* 0x000fe4000fffe0ff */
[----:B------:R-:W-:Y:S02]  /*3700*/  UIADD3 UR13, UPT, UPT, UR43, 0x84, URZ ;  /* 0x000000842b0d7890 */ /* 0x000fe4000fffe0ff */
[----:B------:R-:W-:Y:S01]  /*3710*/  UIADD3 UR76, UPT, UPT, UR43, -0x7fffff80, URZ ;  /* 0x800000802b4c7890 */ /* 0x000fe2000fffe0ff */
[----:B------:R-:W-:Y:S01]  /*3720*/  IADD3 R2, PT, PT, R2, 0x88, RZ ;  /* 0x0000008802027810 */ /* 0x000fe20007ffe0ff */
[----:B------:R-:W-:Y:S01]  /*3730*/  UIADD3 UR74, UPT, UPT, UR43, -0x3fffff80, URZ ;  /* 0xc00000802b4a7890 */ /* 0x000fe2000fffe0ff */
[----:B------:R-:W-:Y:S01]  /*3740*/  MOV R31, UR14 ;  /* 0x0000000e001f7c02 */ /* 0x000fe20008000f00 */
[----:B------:R-:W-:Y:S01]  /*3750*/  USHF.R.U32.HI UR11, URZ, 0x11, UR66 ;  /* 0x00000011ff0b7899 */ /* 0x000fe20008011642 */
[----:B------:R-:W-:Y:S01]  /*3760*/  IMAD.U32 R33, RZ, RZ, UR13 ;  /* 0x0000000dff217e24 */ /* 0x000fe2000f8e00ff */
[----:B------:R-:W-:-:S02]  /*3770*/  USHF.R.U32.HI UR10, URZ, 0x11, UR14 ;  /* 0x00000011ff0a7899 */ /* 0x000fc4000801160e */
[----:B------:R-:W-:Y:S02]  /*3780*/  USHF.R.U32.HI UR9, URZ, 0x11, UR76 ;  /* 0x00000011ff097899 */ /* 0x000fe4000801164c */
[----:B------:R-:W-:Y:S02]  /*3790*/  USHF.R.U32.HI UR7, URZ, 0x11, UR13 ;  /* 0x00000011ff077899 */ /* 0x000fe4000801160d */
[----:B------:R-:W-:Y:S02]  /*37a0*/  USHF.R.U32.HI UR8, URZ, 0x11, UR74 ;  /* 0x00000011ff087899 */ /* 0x000fe4000801164a */
[----:B------:R-:W-:Y:S02]  /*37b0*/  ULOP3.LUT UR11, UR11, 0x6000, URZ, 0xc0, !UPT ;  /* 0x000060000b0b7892 */ /* 0x000fe4000f8ec0ff */
[----:B------:R-:W-:Y:S02]  /*37c0*/  UIADD3 UR68, UPT, UPT, UR43, -0x3fffff7c, URZ ;  /* 0xc00000842b447890 */ /* 0x000fe4000fffe0ff */
[----:B------:R-:W-:-:S02]  /*37d0*/  ULOP3.LUT UR10, UR10, 0x6000, URZ, 0xc0, !UPT ;  /* 0x000060000a0a7892 */ /* 0x000fc4000f8ec0ff */
[----:B------:R-:W-:Y:S02]  /*37e0*/  ULOP3.LUT UR9, UR9, 0x6000, URZ, 0xc0, !UPT ;  /* 0x0000600009097892 */ /* 0x000fe4000f8ec0ff */
[----:B------:R-:W-:Y:S02]  /*37f0*/  ULOP3.LUT UR7, UR7, 0x6000, URZ, 0xc0, !UPT ;  /* 0x0000600007077892 */ /* 0x000fe4000f8ec0ff */
[----:B------:R-:W-:Y:S02]  /*3800*/  ULOP3.LUT UR8, UR8, 0x6000, URZ, 0xc0, !UPT ;  /* 0x0000600008087892 */ /* 0x000fe4000f8ec0ff */
[----:B------:R-:W-:Y:S02]  /*3810*/  UIADD3 UR13, UPT, UPT, -UR12, URZ, URZ ;  /* 0x000000ff0c0d7290 */ /* 0x000fe4000fffe1ff */
[----:B------:R-:W-:Y:S02]  /*3820*/  UIADD3 UR72, UPT, UPT, UR43, 0x40000084, URZ ;  /* 0x400000842b487890 */ /* 0x000fe4000fffe0ff */
[----:B------:R-:W-:-:S02]  /*3830*/  UIADD3 UR70, UPT, UPT, UR43, -0x7fffff7c, URZ ;  /* 0x800000842b467890 */ /* 0x000fc4000fffe0ff */
[----:B------:R-:W-:Y:S01]  /*3840*/  ULOP3.LUT UR12, UR11, 0x890, URZ, 0xfc, !UPT ;  /* 0x000008900b0c7892 */ /* 0x000fe2000f8efcff */
[----:B------:R-:W-:Y:S01]  /*3850*/  MOV R17, UR13 ;  /* 0x0000000d00117c02 */ /* 0x000fe20008000f00 */
[----:B------:R-:W-:Y:S02]  /*3860*/  USHF.R.U32.HI UR4, URZ, 0x11, UR68 ;  /* 0x00000011ff047899 */ /* 0x000fe40008011644 */
[----:B------:R-:W-:Y:S02]  /*3870*/  ULOP3.LUT UR11, UR10, 0x890, URZ, 0xfc, !UPT ;  /* 0x000008900a0b7892 */ /* 0x000fe4000f8efcff */
[----:B------:R-:W-:Y:S01]  /*3880*/  ULOP3.LUT UR10, UR9, 0x890, URZ, 0xfc, !UPT ;  /* 0x00000890090a7892 */ /* 0x000fe2000f8efcff */
[----:B------:R-:W-:Y:S01]  /*3890*/  MOV R32, UR12 ;  /* 0x0000000c00207c02 */ /* 0x000fe20008000f00 */
[----:B------:R-:W-:Y:S02]  /*38a0*/  ULOP3.LUT UR9, UR8, 0x890, URZ, 0xfc, !UPT ;  /* 0x0000089008097892 */ /* 0x000fe4000f8efcff */
[----:B------:R-:W-:Y:S01]  /*38b0*/  USHF.R.U32.HI UR6, URZ, 0x11, UR72 ;  /* 0x00000011ff067899 */ /* 0x000fe20008011648 */
[----:B------:R-:W-:Y:S01]  /*38c0*/  IMAD.U32 R30, RZ, RZ, UR11 ;  /* 0x0000000bff1e7e24 */ /* 0x000fe2000f8e00ff */
[----:B------:R-:W-:Y:S01]  /*38d0*/  USHF.R.U32.HI UR5, URZ, 0x11, UR70 ;  /* 0x00000011ff057899 */ /* 0x000fe20008011646 */
[----:B------:R-:W-:Y:S01]  /*38e0*/  IMAD.U32 R29, RZ, RZ, UR10 ;  /* 0x0000000aff1d7e24 */ /* 0x000fe2000f8e00ff */
[----:B------:R-:W-:Y:S01]  /*38f0*/  ULOP3.LUT UR8, UR7, 0x890, URZ, 0xfc, !UPT ;  /* 0x0000089007087892 */ /* 0x000fe2000f8efcff */
[----:B------:R-:W-:Y:S01]  /*3900*/  R2UR UR7, R2 ;  /* 0x00000000020772ca */ /* 0x000fe200000e0000 */
[----:B------:R-:W-:Y:S01]  /*3910*/  ULOP3.LUT UR4, UR4, 0x6000, URZ, 0xc0, !UPT ;  /* 0x0000600004047892 */ /* 0x000fe2000f8ec0ff */
[----:B------:R-:W-:Y:S01]  /*3920*/  MOV R28, UR9 ;  /* 0x00000009001c7c02 */ /* 0x000fe20008000f00 */
[----:B------:R-:W-:-:S02]  /*3930*/  ULOP3.LUT UR6, UR6, 0x6000, URZ, 0xc0, !UPT ;  /* 0x0000600006067892 */ /* 0x000fc4000f8ec0ff */
[----:B------:R-:W-:Y:S01]  /*3940*/  ULOP3.LUT UR5, UR5, 0x6000, URZ, 0xc0, !UPT ;  /* 0x0000600005057892 */ /* 0x000fe2000f8ec0ff */
[----:B------:R-:W-:Y:S01]  /*3950*/  IMAD.U32 R27, RZ, RZ, UR8 ;  /* 0x00000008ff1b7e24 */ /* 0x000fe2000f8e00ff */
[----:B------:R-:W-:Y:S02]  /*3960*/  ULOP3.LUT UR4, UR4, 0x890, URZ, 0xfc, !UPT ;  /* 0x0000089004047892 */ /* 0x000fe4000f8efcff */
[----:B------:R-:W-:Y:S02]  /*3970*/  ULOP3.LUT UR6, UR6, 0x890, URZ, 0xfc, !UPT ;  /* 0x0000089006067892 */ /* 0x000fe4000f8efcff */
[----:B------:R-:W-:Y:S02]  /*3980*/  ULOP3.LUT UR5, UR5, 0x890, URZ, 0xfc, !UPT ;  /* 0x0000089005057892 */ /* 0x000fe4000f8efcff */
[----:B------:R-:W-:Y:S01]  /*3990*/  MOV R23, UR4 ;  /* 0x0000000400177c02 */ /* 0x000fe20008000f00 */
[----:B------:R-:W-:Y:S01]  /*39a0*/  UMOV UR4, URZ ;  /* 0x000000ff00047c82 */ /* 0x000fe20008000000 */
[----:B------:R-:W-:Y:S01]  /*39b0*/  MOV R15, UR7 ;  /* 0x00000007000f7c02 */ /* 0x000fe20008000f00 */
[----:B------:R-:W-:Y:S01]  /*39c0*/  IMAD.U32 R26, RZ, RZ, UR6 ;  /* 0x00000006ff1a7e24 */ /* 0x000fe2000f8e00ff */
[----:B------:R-:W-:Y:S01]  /*39d0*/  MOV R22, UR4 ;  /* 0x0000000400167c02 */ /* 0x000fe20008000f00 */
[----:B-1-3--:R-:W-:-:S07]  /*39e0*/  IMAD.U32 R25, RZ, RZ, UR5 ;  /* 0x00000005ff197e24 */ /* 0x00afce000f8e00ff */
.L_x_72:
[C---:B------:R-:W-:Y:S02]  /*39f0*/  LEA R2, R13.reuse, UR48, 0x3 ;  /* 0x000000300d027c11 */ /* 0x040fe4000f8e18ff */
[----:B-1----:R-:W-:Y:S02]  /*3a00*/  SHF.L.U32 R3, R12, 0x1f, RZ ;  /* 0x0000001f0c037819 */ /* 0x002fe400000006ff */
[----:B------:R-:W-:Y:S02]  /*3a10*/  LEA R4, R13, UR48, 0x4 ;  /* 0x000000300d047c11 */ /* 0x000fe4000f8e20ff */
[----:B------:R-:W1:Y:S02]  /*3a20*/  SYNCS.PHASECHK.TRANS64.TRYWAIT P0, [R2+URZ+0x80], R3 ;  /* 0x00008003020075a7 */ /* 0x000e6400080011ff */
[----:B-123--:R-:W-:Y:S05]  /*3a30*/  @!P0 BRA `(.L_x_64) ;  /* 0x0000005000bc8947 */ /* 0x00efea0003800000 */
.L_x_141:
[----:B------:R-:W2:Y:S01]  /*3a40*/  LDS.128 R4, [R4+0xf0] ;  /* 0x0000f00004047984 */ /* 0x000ea20000000c00 */
        /* <DEDUP_REMOVED lines=10> */
[----:B--2---:R-:W-:-:S13]  /*3af0*/  LOP3.LUT P3, RZ, R6, 0x1, RZ, 0xc0, !PT ;  /* 0x0000000106ff7812 */ /* 0x004fda000786c0ff */
[----:B------:R-:W-:Y:S02]  /*3b00*/  @P3 MOV R10, R4 ;  /* 0x00000004000a3202 */ /* 0x000fe40000000f00 */
[----:B------:R-:W-:Y:S01]  /*3b10*/  @P3 LOP3.LUT R9, R5, 0xffff, RZ, 0xc0, !PT ;  /* 0x0000ffff05093812 */ /* 0x000fe200078ec0ff */
[----:B-1----:R-:W-:Y:S06]  /*3b20*/  @!P0 BRA `(.L_x_65) ;  /* 0x0000000000b88947 */ /* 0x002fec0003800000 */
[----:B------:R-:W1:Y:S01]  /*3b30*/  LDC.64 R4, c[0x0][0xf18] ;  /* 0x0003c600ff047b82 */ /* 0x000e620000000a00 */
[----:B------:R-:W-:-:S07]  /*3b40*/  ISETP.NE.AND P0, PT, R40, 0x1, PT ;  /* 0x000000012800780c */ /* 0x000fce0003f05270 */
[----:B------:R-:W2:Y:S08]  /*3b50*/  LDC.64 R6, c[0x0][0xf10] ;  /* 0x0003c400ff067b82 */ /* 0x000eb00000000a00 */
[----:B------:R-:W3:Y:S08]  /*3b60*/  LDC R34, c[0x0][0xf20] ;  /* 0x0003c800ff227b82 */ /* 0x000ef00000000800 */
[----:B------:R-:W4:Y:S01]  /*3b70*/  LDC R35, c[0x0][0xf0c] ;  /* 0x0003c300ff237b82 */ /* 0x000f220000000800 */
[----:B-1----:R-:W-:Y:S01]  /*3b80*/  IMAD.HI.U32 R37, R0, R5, RZ ;  /* 0x0000000500257227 */ /* 0x002fe200078e00ff */
[----:B------:R-:W-:-:S03]  /*3b90*/  ISETP.NE.AND P1, PT, R4, 0x1, PT ;  /* 0x000000010400780c */ /* 0x000fc60003f25270 */
[----:B------:R-:W-:-:S03]  /*3ba0*/  IMAD.HI.U32 R5, R9, R5, RZ ;  /* 0x0000000509057227 */ /* 0x000fc600078e00ff */
[----:B------:R-:W1:Y:S01]  /*3bb0*/  LDC.64 R2, c[0x0][0xf28] ;  /* 0x0003ca00ff027b82 */ /* 0x000e620000000a00 */
[----:B--2---:R-:W-:-:S04]  /*3bc0*/  IMAD.HI.U32 R38, R8, R6, RZ ;  /* 0x0000000608267227 */ /* 0x004fc800078e00ff */
[----:B------:R-:W-:Y:S01]  /*3bd0*/  IMAD.HI.U32 R39, R10, R6, RZ ;  /* 0x000000060a277227 */ /* 0x000fe200078e00ff */
[----:B------:R-:W-:Y:S02]  /*3be0*/  SHF.R.U32.HI R38, RZ, R7, R38 ;  /* 0x00000007ff267219 */ /* 0x000fe40000011626 */
[-C--:B---3--:R-:W-:Y:S02]  /*3bf0*/  SHF.R.U32.HI R37, RZ, R34.reuse, R37 ;  /* 0x00000022ff257219 */ /* 0x088fe40000011625 */
[----:B------:R-:W-:Y:S02]  /*3c00*/  SHF.R.U32.HI R5, RZ, R34, R5 ;  /* 0x00000022ff057219 */ /* 0x000fe40000011605 */
[----:B------:R-:W-:Y:S02]  /*3c10*/  SEL R37, R0, R37, !P1 ;  /* 0x0000002500257207 */ /* 0x000fe40004800000 */
[----:B------:R-:W-:Y:S02]  /*3c20*/  SHF.R.U32.HI R39, RZ, R7, R39 ;  /* 0x00000007ff277219 */ /* 0x000fe40000011627 */
[----:B----4-:R-:W-:-:S02]  /*3c30*/  ISETP.NE.AND P2, PT, R35, 0x1, PT ;  /* 0x000000012300780c */ /* 0x010fc40003f45270 */
[----:B------:R-:W-:Y:S02]  /*3c40*/  SEL R5, R9, R5, !P1 ;  /* 0x0000000509057207 */ /* 0x000fe40004800000 */
[----:B------:R-:W-:Y:S02]  /*3c50*/  SEL R38, R8, R38, !P2 ;  /* 0x0000002608267207 */ /* 0x000fe40005000000 */
[----:B------:R-:W-:Y:S01]  /*3c60*/  SEL R39, R10, R39, !P2 ;  /* 0x000000270a277207 */ /* 0x000fe20005000000 */
[----:B-1----:R-:W-:-:S04]  /*3c70*/  IMAD.HI.U32 R36, R37, R2, RZ ;  /* 0x0000000225247227 */ /* 0x002fc800078e00ff */
        /* <DEDUP_REMOVED lines=25> */
.L_x_65:
[----:B------:R-:W1:Y:S02]  /*3e10*/  LDCU UR4, c[0x0][0xf30] ;  /* 0x0001e600ff0477ac */ /* 0x000e640008000800 */
[----:B-1----:R-:W-:-:S09]  /*3e20*/  UISETP.NE.AND UP0, UPT, UR4, 0x1, UPT ;  /* 0x000000010400788c */ /* 0x002fd2000bf05270 */
[----:B------:R-:W-:Y:S05]  /*3e30*/  BRA.U UP0, `(.L_x_66) ;  /* 0x0000000100387547 */ /* 0x000fea000b800000 */
[----:B------:R-:W1:Y:S08]  /*3e40*/  LDC.64 R4, c[0x0][0xf10] ;  /* 0x0003c400ff047b82 */ /* 0x000e700000000a00 */
[----:B------:R-:W2:Y:S08]  /*3e50*/  LDC.64 R2, c[0x0][0xf18] ;  /* 0x0003c600ff027b82 */ /* 0x000eb00000000a00 */
[----:B------:R-:W3:Y:S08]  /*3e60*/  LDC R7, c[0x0][0xf0c] ;  /* 0x0003c300ff077b82 */ /* 0x000ef00000000800 */
[----:B------:R-:W4:Y:S01]  /*3e70*/  LDC R6, c[0x0][0xf20] ;  /* 0x0003c800ff067b82 */ /* 0x000f220000000800 */
[----:B-1----:R-:W-:-:S05]  /*3e80*/  IMAD.HI.U32 R4, R10, R4, RZ ;  /* 0x000000040a047227 */ /* 0x002fca00078e00ff */
[----:B------:R-:W-:Y:S01]  /*3e90*/  SHF.R.U32.HI R4, RZ, R5, R4 ;  /* 0x00000005ff047219 */ /* 0x000fe20000011604 */
[----:B--2---:R-:W-:Y:S01]  /*3ea0*/  IMAD.HI.U32 R3, R9, R3, RZ ;  /* 0x0000000309037227 */ /* 0x004fe200078e00ff */
[----:B------:R-:W-:Y:S02]  /*3eb0*/  ISETP.NE.AND P0, PT, R2, 0x1, PT ;  /* 0x000000010200780c */ /* 0x000fe40003f05270 */
[----:B---3--:R-:W-:-:S04]  /*3ec0*/  ISETP.NE.AND P1, PT, R7, 0x1, PT ;  /* 0x000000010700780c */ /* 0x008fc80003f25270 */
[----:B------:R-:W-:Y:S02]  /*3ed0*/  SEL R4, R10, R4, !P1 ;  /* 0x000000040a047207 */ /* 0x000fe40004800000 */
[----:B----4-:R-:W-:-:S04]  /*3ee0*/  SHF.R.U32.HI R3, RZ, R6, R3 ;  /* 0x00000006ff037219 */ /* 0x010fc80000011603 */
[----:B------:R-:W-:-:S05]  /*3ef0*/  SEL R3, R9, R3, !P0 ;  /* 0x0000000309037207 */ /* 0x000fca0004000000 */
[----:B------:R-:W-:-:S04]  /*3f00*/  IMAD.IADD R3, R4, 0x1, -R3 ;  /* 0x0000000104037824 */ /* 0x000fc800078e0a03 */
[----:B------:R-:W-:-:S07]  /*3f10*/  IMAD R9, R3, R2, R9 ;  /* 0x0000000203097224 */ /* 0x000fce00078e0209 */
.L_x_66:
[----:B------:R-:W1:Y:S01]  /*3f20*/  LDCU UR4, c[0x0][0x38c] ;  /* 0x00007180ff0477ac */ /* 0x000e620008000800 */
[----:B------:R-:W-:Y:S02]  /*3f30*/  R2UR UR6, R22 ;  /* 0x00000000160672ca */ /* 0x000fe400000e0000 */
[----:B------:R-:W-:Y:S02]  /*3f40*/  PLOP3.LUT P1, PT, PT, PT, PT, 0x80, 0x8 ;  /* 0x000000000008781c */ /* 0x000fe40003f2f070 */
[----:B------:R-:W-:Y:S02]  /*3f50*/  SHF.L.U32 R3, R14, 0x1f, RZ ;  /* 0x0000001f0e037819 */ /* 0x000fe400000006ff */
[----:B------:R-:W-:-:S07]  /*3f60*/  R2UR UR5, R15 ;  /* 0x000000000f0572ca */ /* 0x000fce00000e0000 */
[----:B------:R-:W-:Y:S02]  /*3f70*/  ULEA UR7, UR6, UR48, 0x3 ;  /* 0x0000003006077291 */ /* 0x000fe4000f8e18ff */
[----:B------:R-:W-:Y:S02]  /*3f80*/  ULEA UR42, UR6, UR43, 0x6 ;  /* 0x0000002b062a7291 */ /* 0x000fe4000f8e30ff */
[----:B-1----:R-:W-:Y:S02]  /*3f90*/  UISETP.GE.AND UP0, UPT, UR4, 0x1, UPT ;  /* 0x000000010400788c */ /* 0x002fe4000bf06270 */
[----:B------:R-:W-:-:S04]  /*3fa0*/  IMAD.U32 R2, RZ, RZ, UR7 ;  /* 0x00000007ff027e24 */ /* 0x000fc8000f8e00ff */
[----:B------:R-:W-:-:S05]  /*3fb0*/  PLOP3.LUT P0, PT, PT, PT, UP0, 0x80, 0x8 ;  /* 0x000000000008781c */ /* 0x000fca0003f0f008 */
[----:B------:R-:W-:-:S08]  /*3fc0*/  @UP0 ULEA UR4, UR44, UR48, 0x3 ;  /* 0x000000302c040291 */ /* 0x000fd0000f8e18ff */
[----:B------:R-:W-:-:S04]  /*3fd0*/  @P0 SHF.L.U32 R4, R11, 0x1f, RZ ;  /* 0x0000001f0b040819 */ /* 0x000fc800000006ff */
[----:B------:R1:W2:Y:S01]  /*3fe0*/  @P0 SYNCS.PHASECHK.TRANS64.TRYWAIT P1, [UR4], R4 ;  /* 0x00000004ff0005a7 */ /* 0x0002a20008021104 */
[----:B------:R-:W3:Y:S01]  /*3ff0*/  SYNCS.PHASECHK.TRANS64.TRYWAIT P0, [UR7+0xb0], R3 ;  /* 0x0000b003ff0075a7 */ /* 0x000ee20008001107 */
[----:B-1----:R-:W-:-:S04]  /*4000*/  LEA.HI R4, R24, R24, RZ, 0x1 ;  /* 0x0000001818047211 */ /* 0x002fc800078f08ff */
[----:B------:R-:W-:-:S05]  /*4010*/  LOP3.LUT R4, R4, 0x7ffffffe, RZ, 0xc0, !PT ;  /* 0x7ffffffe04047812 */ /* 0x000fca00078ec0ff */
[----:B------:R-:W-:-:S05]  /*4020*/  IMAD.IADD R4, R24, 0x1, -R4 ;  /* 0x0000000118047824 */ /* 0x000fca00078e0a04 */
[----:B------:R-:W-:-:S13]  /*4030*/  R2UR UR67, R4 ;  /* 0x00000000044372ca */ /* 0x000fda00000e0000 */
[----:B------:R-:W-:Y:S01]  /*4040*/  ULEA UR67, UR67, UR5, 0x1 ;  /* 0x0000000543437291 */ /* 0x000fe2000f8e08ff */
[----:B--23--:R-:W-:Y:S11]  /*4050*/  @!P0 BRA `(.L_x_67) ;  /* 0x0000004c00488947 */ /* 0x00cff60003800000 */
.L_x_143:
[----:B------:R-:W-:Y:S01]  /*4060*/  IADD3 R13, PT, PT, R13, 0x1, RZ ;  /* 0x000000010d0d7810 */ /* 0x000fe20007ffe0ff */
[----:B------:R-:W-:Y:S06]  /*4070*/  BRA.U !UP0, `(.L_x_68) ;  /* 0x0000000908487547 */ /* 0x000fec000b800000 */
[----:B------:R-:W-:Y:S01]  /*4080*/  UIADD3 UR5, UPT, UPT, UR67, 0x40000000, URZ ;  /* 0x4000000043057890 */ /* 0x000fe2000fffe0ff */
[----:B------:R-:W-:Y:S01]  /*4090*/  R2UR UR21, R32 ;  /* 0x00000000201572ca */ /* 0x000fe200000e0000 */
[----:B------:R-:W-:Y:S01]  /*40a0*/  UIADD3 UR10, UPT, UPT, UR67, 0x4, URZ ;  /* 0x00000004430a7890 */ /* 0x000fe2000fffe0ff */
[----:B------:R-:W-:Y:S01]  /*40b0*/  R2UR UR20, R30 ;  /* 0x000000001e1472ca */ /* 0x000fe200000e0000 */
[----:B------:R-:W-:Y:S01]  /*40c0*/  ULOP3.LUT UR77, UR67, 0x80000000, URZ, 0x3c, !UPT ;  /* 0x80000000434d7892 */ /* 0x000fe2000f8e3cff */
[----:B------:R-:W-:Y:S01]  /*40d0*/  R2UR UR19, R29 ;  /* 0x000000001d1372ca */ /* 0x000fe200000e0000 */
[----:B------:R-:W-:Y:S01]  /*40e0*/  USHF.R.U32.HI UR4, URZ, 0x1a, UR67 ;  /* 0x0000001aff047899 */ /* 0x000fe20008011643 */
[----:B------:R-:W-:Y:S01]  /*40f0*/  IMAD.U32 R6, RZ, RZ, UR5 ;  /* 0x00000005ff067e24 */ /* 0x000fe2000f8e00ff */
[----:B------:R-:W-:Y:S01]  /*4100*/  UIADD3 UR75, UPT, UPT, UR67, -0x40000000, URZ ;  /* 0xc0000000434b7890 */ /* 0x000fe2000fffe0ff */
[----:B------:R-:W-:Y:S01]  /*4110*/  IMAD.U32 R5, RZ, RZ, UR10 ;  /* 0x0000000aff057e24 */ /* 0x000fe2000f8e00ff */
[----:B------:R-:W-:Y:S01]  /*4120*/  UIADD3 UR73, UPT, UPT, UR67, 0x40000004, URZ ;  /* 0x4000000443497890 */ /* 0x000fe2000fffe0ff */
[----:B------:R-:W-:Y:S01]  /*4130*/  R2UR UR18, R28 ;  /* 0x000000001c1272ca */ /* 0x000fe200000e0000 */
[----:B------:R-:W-:Y:S01]  /*4140*/  UIADD3 UR71, UPT, UPT, UR67, -0x7ffffffc, URZ ;  /* 0x8000000443477890 */ /* 0x000fe2000fffe0ff */
[----:B------:R-:W-:Y:S01]  /*4150*/  R2UR UR17, R27 ;  /* 0x000000001b1172ca */ /* 0x000fe200000e0000 */
[----:B------:R-:W-:Y:S01]  /*4160*/  UIADD3 UR69, UPT, UPT, UR67, -0x3ffffffc, URZ ;  /* 0xc000000443457890 */ /* 0x000fe2000fffe0ff */
[----:B------:R-:W-:Y:S01]  /*4170*/  R2UR UR16, R26 ;  /* 0x000000001a1072ca */ /* 0x000fe200000e0000 */
[----:B------:R-:W-:Y:S01]  /*4180*/  USHF.R.U32.HI UR7, URZ, 0x1a, UR5 ;  /* 0x0000001aff077899 */ /* 0x000fe20008011605 */
[----:B------:R-:W-:Y:S01]  /*4190*/  R2UR UR15, R25 ;  /* 0x00000000190f72ca */ /* 0x000fe200000e0000 */
[----:B------:R-:W-:Y:S01]  /*41a0*/  USHF.R.U32.HI UR5, URZ, 0x1a, UR77 ;  /* 0x0000001aff057899 */ /* 0x000fe2000801164d */
[----:B------:R-:W-:Y:S01]  /*41b0*/  R2UR UR14, R23 ;  /* 0x00000000170e72ca */ /* 0x000fe200000e0000 */
[----:B------:R-:W-:Y:S01]  /*41c0*/  ULOP3.LUT UR8, UR4, 0x30, URZ, 0xc0, !UPT ;  /* 0x0000003004087892 */ /* 0x000fe2000f8ec0ff */
[----:B------:R-:W-:Y:S01]  /*41d0*/  R2UR UR46, R17 ;  /* 0x00000000112e72ca */ /* 0x000fe200000e0000 */
[----:B------:R-:W-:Y:S01]  /*41e0*/  USHF.R.U32.HI UR4, URZ, 0x1a, UR75 ;  /* 0x0000001aff047899 */ /* 0x000fe2000801164b */
[----:B------:R-:W-:Y:S01]  /*41f0*/  R2UR UR45, R16 ;  /* 0x00000000102d72ca */ /* 0x000fe200000e0000 */
[----:B------:R-:W-:-:S02]  /*4200*/  USHF.R.U32.HI UR10, URZ, 0x1a, UR10 ;  /* 0x0000001aff0a7899 */ /* 0x000fc4000801160a */
[----:B------:R-:W-:Y:S02]  /*4210*/  USHF.R.U32.HI UR11, URZ, 0x1a, UR73 ;  /* 0x0000001aff0b7899 */ /* 0x000fe40008011649 */
[----:B------:R-:W-:Y:S02]  /*4220*/  USHF.R.U32.HI UR12, URZ, 0x1a, UR71 ;  /* 0x0000001aff0c7899 */ /* 0x000fe40008011647 */
[----:B------:R-:W-:Y:S02]  /*4230*/  USHF.R.U32.HI UR13, URZ, 0x1a, UR69 ;  /* 0x0000001aff0d7899 */ /* 0x000fe40008011645 */
[----:B------:R-:W-:Y:S02]  /*4240*/  ULOP3.LUT UR62, UR7, 0x30, URZ, 0xc0, !UPT ;  /* 0x00000030073e7892 */ /* 0x000fe4000f8ec0ff */
[----:B------:R-:W-:Y:S02]  /*4250*/  ULOP3.LUT UR60, UR5, 0x30, URZ, 0xc0, !UPT ;  /* 0x00000030053c7892 */ /* 0x000fe4000f8ec0ff */
[----:B------:R-:W-:-:S02]  /*4260*/  ULOP3.LUT UR64, UR8, 0x480, URZ, 0xfc, !UPT ;  /* 0x0000048008407892 */ /* 0x000fc4000f8efcff */
[----:B------:R-:W-:Y:S02]  /*4270*/  ULOP3.LUT UR8, UR4, 0x30, URZ, 0xc0, !UPT ;  /* 0x0000003004087892 */ /* 0x000fe4000f8ec0ff */
[----:B------:R-:W-:Y:S02]  /*4280*/  ULOP3.LUT UR7, UR10, 0x30, URZ, 0xc0, !UPT ;  /* 0x000000300a077892 */ /* 0x000fe4000f8ec0ff */
[----:B------:R-:W-:Y:S02]  /*4290*/  ULOP3.LUT UR5, UR11, 0x30, URZ, 0xc0, !UPT ;  /* 0x000000300b057892 */ /* 0x000fe4000f8ec0ff */
        /* <DEDUP_REMOVED lines=9> */
[----:B------:R-:W-:Y:S02]  /*4330*/  UPRMT UR65, UR64, 0x5410, UR21 ;  /* 0x0000541040417896 */ /* 0x000fe40008000015 */
[----:B------:R-:W-:Y:S02]  /*4340*/  UPRMT UR63, UR62, 0x5410, UR20 ;  /* 0x000054103e3f7896 */ /* 0x000fe40008000014 */
[----:B------:R-:W-:Y:S01]  /*4350*/  UPRMT UR61, UR60, 0x5410, UR19 ;  /* 0x000054103c3d7896 */ /* 0x000fe20008000013 */
[----:B------:R-:W-:Y:S01]  /*4360*/  UMOV UR9, URZ ;  /* 0x000000ff00097c82 */ /* 0x000fe20008000000 */
[----:B------:R-:W-:Y:S01]  /*4370*/  UMOV UR6, UR44 ;  /* 0x0000002c00067c82 */ /* 0x000fe20008000000 */
[----:B------:R-:W-:Y:S02]  /*4380*/  UPRMT UR59, UR8, 0x5410, UR18 ;  /* 0x00005410083b7896 */ /* 0x000fe40008000012 */
[----:B------:R-:W-:Y:S02]  /*4390*/  UPRMT UR57, UR7, 0x5410, UR17 ;  /* 0x0000541007397896 */ /* 0x000fe40008000011 */
[----:B------:R-:W-:-:S02]  /*43a0*/  UPRMT UR55, UR5, 0x5410, UR16 ;  /* 0x0000541005377896 */ /* 0x000fc40008000010 */
[----:B------:R-:W-:Y:S02]  /*43b0*/  UPRMT UR53, UR4, 0x5410, UR15 ;  /* 0x0000541004357896 */ /* 0x000fe4000800000f */
[----:B------:R-:W-:Y:S01]  /*43c0*/  UPRMT UR51, UR10, 0x5410, UR14 ;  /* 0x000054100a337896 */ /* 0x000fe2000800000e */
[----:B------:R-:W-:Y:S01]  /*43d0*/  UMOV UR64, URZ ;  /* 0x000000ff00407c82 */ /* 0x000fe20008000000 */
[----:B------:R-:W-:Y:S01]  /*43e0*/  UMOV UR62, URZ ;  /* 0x000000ff003e7c82 */ /* 0x000fe20008000000 */
[----:B------:R-:W-:Y:S01]  /*43f0*/  UMOV UR60, URZ ;  /* 0x000000ff003c7c82 */ /* 0x000fe20008000000 */
[----:B------:R-:W-:Y:S01]  /*4400*/  UMOV UR58, URZ ;  /* 0x000000ff003a7c82 */ /* 0x000fe20008000000 */
[----:B------:R-:W-:Y:S01]  /*4410*/  UMOV UR56, URZ ;  /* 0x000000ff00387c82 */ /* 0x000fe20008000000 */
[----:B------:R-:W-:Y:S01]  /*4420*/  UMOV UR54, URZ ;  /* 0x000000ff00367c82 */ /* 0x000fe20008000000 */
[----:B------:R-:W-:Y:S01]  /*4430*/  UMOV UR52, URZ ;  /* 0x000000ff00347c82 */ /* 0x000fe20008000000 */
[----:B------:R-:W-:-:S05]  /*4440*/  UMOV UR50, URZ ;  /* 0x000000ff00327c82 */ /* 0x000fca0008000000 */
.L_x_71:
[----:B------:R-:W-:Y:S02]  /*4450*/  UIADD3 UR46, UPT, UPT, UR46, 0x1, URZ ;  /* 0x000000012e2e7890 */ /* 0x000fe4000fffe0ff */
[----:B------:R-:W-:Y:S02]  /*4460*/  ULEA UR7, UR6, UR48, 0x3 ;  /* 0x0000003006077291 */ /* 0x000fe4000f8e18ff */
[----:B------:R-:W-:Y:S01]  /*4470*/  UISETP.NE.AND UP0, UPT, UR46, URZ, UPT ;  /* 0x000000ff2e00728c */ /* 0x000fe2000bf05270 */
[----:B--23--:R-:W-:Y:S10]  /*4480*/  @P1 BRA `(.L_x_69) ;  /* 0x00000000000c1947 */ /* 0x00cff40003800000 */
[----:B-1----:R-:W-:Y:S04]  /*4490*/  SHF.L.U32 R4, R11, 0x1f, RZ ;  /* 0x0000001f0b047819 */ /* 0x002fe800000006ff */
[----:B------:R-:W1:Y:S02]  /*44a0*/  SYNCS.PHASECHK.TRANS64.TRYWAIT P0, [UR7], R4 ;  /* 0x00000004ff0075a7 */ /* 0x000e640008001107 */
[----:B-1----:R-:W-:Y:S05]  /*44b0*/  @!P0 BRA `(.L_x_70) ;  /* 0x00000048004c8947 */ /* 0x002fea0003800000 */
.L_x_69:
[----:B------:R-:W-:Y:S01]  /*44c0*/  UISETP.NE.AND UP1, UPT, UR45, 0x1, UPT ;  /* 0x000000012d00788c */ /* 0x000fe2000bf25270 */
[----:B------:R-:W-:Y:S01]  /*44d0*/  PLOP3.LUT P1, PT, PT, PT, PT, 0x80, 0x8 ;  /* 0x000000000008781c */ /* 0x000fe20003f2f070 */
[----:B------:R-:W-:Y:S01]  /*44e0*/  UIADD3 UR4, UPT, UPT, UR6, 0x1, URZ ;  /* 0x0000000106047890 */ /* 0x000fe2000fffe0ff */
[----:B------:R-:W-:Y:S01]  /*44f0*/  R2UR UR14, R20 ;  /* 0x00000000140e72ca */ /* 0x000fe200000e0000 */
[----:B------:R-:W-:Y:S01]  /*4500*/  UIADD3 UR47, UPT, UPT, UR7, 0x20, URZ ;  /* 0x00000020072f7890 */ /* 0x000fe2000fffe0ff */
[----:B------:R-:W-:Y:S01]  /*4510*/  R2UR UR10, R21 ;  /* 0x00000000150a72ca */ /* 0x000fe200000e0000 */
[----:B------:R-:W-:Y:S01]  /*4520*/  UISETP.NE.AND UP2, UPT, UR4, 0x4, UPT ;  /* 0x000000040400788c */ /* 0x000fe2000bf45270 */
[----:B------:R-:W-:Y:S01]  /*4530*/  PLOP3.LUT P0, PT, PT, PT, UP1, 0x80, 0x8 ;  /* 0x000000000008781c */ /* 0x000fe20003f0f018 */
[----:B------:R-:W-:Y:S01]  /*4540*/  UIADD3 UR45, UPT, UPT, UR45, -0x1, URZ ;  /* 0xffffffff2d2d7890 */ /* 0x000fe2000fffe0ff */
[----:B------:R-:W-:Y:S01]  /*4550*/  R2UR UR8, R19 ;  /* 0x00000000130872ca */ /* 0x000fe200000e0000 */
[----:B------:R-:W-:Y:S01]  /*4560*/  USEL UR5, URZ, 0x1, UP2 ;  /* 0x00000001ff057887 */ /* 0x000fe20009000000 */
[----:B------:R-:W-:Y:S01]  /*4570*/  R2UR UR12, R18 ;  /* 0x00000000120c72ca */ /* 0x000fe200000e0000 */
[----:B------:R-:W-:Y:S01]  /*4580*/  USEL UR44, UR4, URZ, UP2 ;  /* 0x000000ff042c7287 */ /* 0x000fe20009000000 */
[----:B------:R-:W-:Y:S01]  /*4590*/  UMOV UR21, 0x4008 ;  /* 0x0000400800157882 */ /* 0x000fe20000000000 */
[----:B------:R-:W-:Y:S02]  /*45a0*/  UMOV UR11, 0x4008 ;  /* 0x00004008000b7882 */ /* 0x000fe40000000000 */
[----:B------:R-:W-:Y:S01]  /*45b0*/  @UP1 ULEA UR4, UR44, UR48, 0x3 ;  /* 0x000000302c041291 */ /* 0x000fe2000f8e18ff */
[----:B------:R-:W-:Y:S01]  /*45c0*/  LOP3.LUT R11, R11, UR5, RZ, 0x3c, !PT ;  /* 0x000000050b0b7c12 */ /* 0x000fe2000f8e3cff */
[----:B------:R-:W-:Y:S02]  /*45d0*/  ULEA UR10, UR6, UR10, 0x6 ;  /* 0x0000000a060a7291 */ /* 0x000fe4000f8e30ff */
[----:B------:R-:W-:Y:S01]  /*45e0*/  UISETP.NE.U32.AND UP1, UPT, UR9, URZ, UPT ;  /* 0x000000ff0900728c */ /* 0x000fe2000bf25070 */
[----:B-1----:R-:W-:Y:S01]  /*45f0*/  @P0 SHF.L.U32 R3, R11, 0x1f, RZ ;  /* 0x0000001f0b030819 */ /* 0x002fe200000006ff */
[----:B------:R-:W-:Y:S02]  /*4600*/  ULEA UR8, UR6, UR8, 0xa ;  /* 0x0000000806087291 */ /* 0x000fe4000f8e50ff */
[----:B------:R-:W-:Y:S01]  /*4610*/  UIADD3 UR16, UPT, UPT, UR10, 0x20, URZ ;  /* 0x000000200a107890 */ /* 0x000fe2000fffe0ff */
[----:B------:R2:W3:Y:S01]  /*4620*/  @P0 SYNCS.PHASECHK.TRANS64.TRYWAIT P1, [UR4], R3 ;  /* 0x00000003ff0005a7 */ /* 0x0004e20008021104 */
[----:B------:R-:W-:Y:S02]  /*4630*/  ULEA UR4, UR6, UR14, 0x6 ;  /* 0x0000000e06047291 */ /* 0x000fe4000f8e30ff */
[----:B------:R-:W-:Y:S02]  /*4640*/  ULEA UR6, UR6, UR12, 0xb ;  /* 0x0000000c06067291 */ /* 0x000fe4000f8e58ff */
[----:B------:R-:W-:Y:S02]  /*4650*/  UIADD3 UR20, UPT, UPT, UR4, 0x20, URZ ;  /* 0x0000002004147890 */ /* 0x000fe4000fffe0ff */
        /* <DEDUP_REMOVED lines=12> */
[----:B------:R-:W-:Y:S01]  /*4720*/  UIADD3 UR12, UPT, UPT, UR8, 0x206, URZ ;  /* 0x00000206080c7890 */ /* 0x000fe2000fffe0ff */
[----:B------:R-:W-:Y:S01]  /*4730*/  UMOV UR5, 0x4008 ;  /* 0x0000400800057882 */ /* 0x000fe20000000000 */
[----:B------:R-:W-:Y:S01]  /*4740*/  UMOV UR17, 0x4008 ;  /* 0x0000400800117882 */ /* 0x000fe20000000000 */
[----:B------:R1:W-:Y:S01]  /*4750*/  UTCCP.T.S.4x32dp128bit tmem[UR43+0x80], gdesc[UR4] ;  /* 0x000080042b0079e7 */ /* 0x0003e20009100000 */
[----:B------:R4:W-:Y:S01]  /*4760*/  UTCCP.T.S.4x32dp128bit tmem[UR43+0x84], gdesc[UR20] ;  /* 0x000084142b0079e7 */ /* 0x0009e20009100000 */
[----:B------:R2:W-:Y:S01]  /*4770*/  UTCCP.T.S.4x32dp128bit tmem[UR43+0x88], gdesc[UR10] ;  /* 0x0000880a2b0079e7 */ /* 0x0005e20009100000 */
[----:B------:R-:W-:Y:S01]  /*4780*/  UTCCP.T.S.4x32dp128bit tmem[UR43+0x8c], gdesc[UR16] ;  /* 0x00008c102b0079e7 */ /* 0x000fe20009100000 */
[----:B------:R-:W-:Y:S01]  /*4790*/  UMOV UR9, 0x40004040 ;  /* 0x4000404000097882 */ /* 0x000fe20000000000 */
[----:B------:R-:W-:Y:S01]  /*47a0*/  UMOV UR7, 0x40004040 ;  /* 0x4000404000077882 */ /* 0x000fe20000000000 */
[----:B------:R-:W-:Y:S01]  /*47b0*/  UMOV UR41, 0x40004040 ;  /* 0x4000404000297882 */ /* 0x000fe20000000000 */
[----:B------:R2:W-:Y:S01]  /*47c0*/  UTCQMMA gdesc[UR6], gdesc[UR8], tmem[UR42], tmem[UR64], idesc[UR65], tmem[UR66], UP1 ;  /* 0x0042400806007dea */ /* 0x0005e2000880032a */
[----:B------:R-:W-:Y:S01]  /*47d0*/  UMOV UR39, 0x40004040 ;  /* 0x4000404000277882 */ /* 0x000fe20000000000 */
        /* <DEDUP_REMOVED lines=11> */
[----:B-1----:R-:W-:Y:S01]  /*4890*/  UIADD3 UR4, UPT, UPT, UR6, 0x406, URZ ;  /* 0x0000040606047890 */ /* 0x002fe2000fffe0ff */
[----:B----4-:R-:W-:Y:S01]  /*48a0*/  R2UR UR20, R33 ;  /* 0x00000000211472ca */ /* 0x010fe200000e0000 */
[----:B------:R-:W-:Y:S01]  /*48b0*/  UMOV UR5, 0x40004040 ;  /* 0x4000404000057882 */ /* 0x000fe20000000000 */
[----:B--2---:R-:W-:Y:S02]  /*48c0*/  R2UR UR10, R31 ;  /* 0x000000001f0a72ca */ /* 0x004fe400000e0000 */
[----:B------:R-:W-:Y:S02]  /*48d0*/  R2UR UR11, R6 ;  /* 0x00000000060b72ca */ /* 0x000fe400000e0000 */
[----:B------:R-:W-:Y:S01]  /*48e0*/  R2UR UR21, R5 ;  /* 0x00000000051572ca */ /* 0x000fe200000e0000 */
[----:B------:R-:W-:Y:S01]  /*48f0*/  UMOV UR9, 0x1 ;  /* 0x0000000100097882 */ /* 0x000fe20000000000 */
[----:B------:R-:W-:Y:S09]  /*4900*/  UMOV UR6, UR44 ;  /* 0x0000002c00067c82 */ /* 0x000ff20008000000 */
[----:B------:R2:W-:Y:S01]  /*4910*/  UTCQMMA gdesc[UR38], gdesc[UR40], tmem[UR42], tmem[UR62], idesc[UR63], tmem[UR10], UPT ;  /* 0x000a3e2826007dea */ /* 0x0005e2000b80032a */
[----:B------:R2:W-:Y:S01]  /*4920*/  UTCQMMA gdesc[UR34], gdesc[UR36], tmem[UR42], tmem[UR60], idesc[UR61], tmem[UR76], UPT ;  /* 0x004c3c2422007dea */ /* 0x0005e2000b80032a */
[----:B------:R2:W-:Y:S01]  /*4930*/  UTCQMMA gdesc[UR30], gdesc[UR32], tmem[UR42], tmem[UR58], idesc[UR59], tmem[UR74], UPT ;  /* 0x004a3a201e007dea */ /* 0x0005e2000b80032a */
[----:B------:R2:W-:Y:S01]  /*4940*/  UTCQMMA gdesc[UR26], gdesc[UR28], tmem[UR42], tmem[UR56], idesc[UR57], tmem[UR20], UPT ;  /* 0x0014381c1a007dea */ /* 0x0005e2000b80032a */
[----:B------:R2:W-:Y:S01]  /*4950*/  UTCQMMA gdesc[UR22], gdesc[UR24], tmem[UR42], tmem[UR54], idesc[UR55], tmem[UR72], UPT ;  /* 0x0048361816007dea */ /* 0x0005e2000b80032a */
[----:B------:R2:W-:Y:S01]  /*4960*/  UTCQMMA gdesc[UR14], gdesc[UR18], tmem[UR42], tmem[UR52], idesc[UR53], tmem[UR70], UPT ;  /* 0x004634120e007dea */ /* 0x0005e2000b80032a */
[----:B------:R2:W-:Y:S01]  /*4970*/  UTCQMMA gdesc[UR4], gdesc[UR12], tmem[UR42], tmem[UR50], idesc[UR51], tmem[UR68], UPT ;  /* 0x0044320c04007dea */ /* 0x0005e2000b80032a */
[----:B------:R2:W-:Y:S01]  /*4980*/  UTCBAR.MULTICAST [UR47], URZ, UR49 ;  /* 0x000000ff2f0073e9 */ /* 0x0005e20008000831 */
[----:B------:R-:W-:Y:S05]  /*4990*/  BRA.U UP0, `(.L_x_71) ;  /* 0xfffffff900ac7547 */ /* 0x000fea000b83ffff */
.L_x_68:
[----:B--2---:R-:W-:Y:S01]  /*49a0*/  R2UR UR4, R22 ;  /* 0x00000000160472ca */ /* 0x004fe200000e0000 */
[----:B------:R-:W-:Y:S01]  /*49b0*/  IMAD.IADD R24, R9, 0x1, R86 ;  /* 0x0000000109187824 */ /* 0x000fe200078e0256 */
[----:B------:R-:W-:Y:S02]  /*49c0*/  R2UR UR5, R2 ;  /* 0x00000000020572ca */ /* 0x000fe400000e0000 */
[----:B------:R-:W-:-:S04]  /*49d0*/  ISETP.NE.AND P0, PT, R13, 0x2, PT ;  /* 0x000000020d00780c */ /* 0x000fc80003f05270 */
[----:B------:R-:W-:Y:S02]  /*49e0*/  SEL R2, RZ, 0x1, P0 ;  /* 0x00000001ff027807 */ /* 0x000fe40000000000 */
[----:B------:R-:W-:Y:S02]  /*49f0*/  SEL R13, R13, RZ, P0 ;  /* 0x000000ff0d0d7207 */ /* 0x000fe40000000000 */
[----:B------:R-:W-:Y:S01]  /*4a00*/  LOP3.LUT R12, R12, R2, RZ, 0x3c, !PT ;  /* 0x000000020c0c7212 */ /* 0x000fe200078e3cff */
[----:B------:R-:W-:Y:S02]  /*4a10*/  UIADD3 UR4, UPT, UPT, UR4, 0x1, URZ ;  /* 0x0000000104047890 */ /* 0x000fe4000fffe0ff */
[----:B------:R-:W-:Y:S02]  /*4a20*/  UIADD3 UR5, UPT, UPT, UR5, 0xa0, URZ ;  /* 0x000000a005057890 */ /* 0x000fe4000fffe0ff */
[----:B------:R-:W-:-:S04]  /*4a30*/  UISETP.NE.AND UP0, UPT, UR4, 0x2, UPT ;  /* 0x000000020400788c */ /* 0x000fc8000bf05270 */
[----:B------:R-:W-:Y:S02]  /*4a40*/  USEL UR6, URZ, 0x1, UP0 ;  /* 0x00000001ff067887 */ /* 0x000fe40008000000 */
[----:B------:R-:W-:Y:S01]  /*4a50*/  USEL UR4, UR4, URZ, UP0 ;  /* 0x000000ff04047287 */ /* 0x000fe20008000000 */
[----:B------:R2:W-:Y:S03]  /*4a60*/  UTCBAR [UR5], URZ ;  /* 0x000000ff050073e9 */ /* 0x0005e600080000ff */
[----:B------:R-:W-:Y:S02]  /*4a70*/  LOP3.LUT R14, R14, UR6, RZ, 0x3c, !PT ;  /* 0x000000060e0e7c12 */ /* 0x000fe4000f8e3cff */
[----:B------:R-:W-:Y:S01]  /*4a80*/  IMAD.U32 R22, RZ, RZ, UR4 ;  /* 0x00000004ff167e24 */ /* 0x000fe2000f8e00ff */
[----:B------:R-:W-:Y:S06]  /*4a90*/  @P3 BRA `(.L_x_72) ;  /* 0xffffffec00d43947 */ /* 0x000fec000383ffff */
[----:B------:R-:W4:Y:S01]  /*4aa0*/  S2UR UR7, SR_CgaCtaId ;  /* 0x00000000000779c3 */ /* 0x000f220000008800 */
[----:B--2---:R-:W-:Y:S02]  /*4ab0*/  R2UR UR5, R22 ;  /* 0x00000000160572ca */ /* 0x004fe400000e0000 */
[----:B------:R-:W-:Y:S01]  /*4ac0*/  ELECT P0, URZ, PT ;  /* 0x0000000000ff782f */ /* 0x000fe20003800000 */
[----:B------:R-:W-:Y:S01]  /*4ad0*/  IMAD.MOV.U32 R0, RZ, RZ, 0x1 ;  /* 0x00000001ff007424 */ /* 0x000fe200078e00ff */
[----:B------:R-:W-:Y:S01]  /*4ae0*/  UIADD3 UR48, UPT, UPT, UR48, 0xb0, URZ ;  /* 0x000000b030307890 */ /* 0x000fe2000fffe0ff */
[----:B------:R-:W-:Y:S01]  /*4af0*/  SHF.L.U32 R2, R14, 0x1f, RZ ;  /* 0x0000001f0e027819 */ /* 0x000fe200000006ff */
[----:B------:R-:W-:Y:S01]  /*4b00*/  UMOV UR4, 0x40 ;  /* 0x0000004000047882 */ /* 0x000fe20000000000 */
[----:B------:R-:W-:Y:S01]  /*4b10*/  UVIRTCOUNT.DEALLOC.SMPOOL 0x80 ;  /* 0x000000800000784c */ /* 0x000fe20000000000 */
[----:B----4-:R-:W-:-:S05]  /*4b20*/  ULEA UR7, UR7, UR4, 0x18 ;  /* 0x0000000407077291 */ /* 0x010fca000f8ec0ff */
[----:B------:R-:W-:-:S04]  /*4b30*/  ULEA UR4, UR5, UR48, 0x3 ;  /* 0x0000003005047291 */ /* 0x000fc8000f8e18ff */
[----:B------:R2:W-:Y:S05]  /*4b40*/  @P0 STS.U8 [UR7+0x1c], R0 ;  /* 0x00001c00ff000988 */ /* 0x0005ea0008000007 */
[----:B------:R-:W4:Y:S02]  /*4b50*/  SYNCS.PHASECHK.TRANS64.TRYWAIT P0, [UR4], R2 ;  /* 0x00000002ff0075a7 */ /* 0x000f240008001104 */
[----:B--2-4-:R-:W-:Y:S05]  /*4b60*/  @!P0 BRA `(.L_x_73) ;  /* 0x0000004000b88947 */ /* 0x014fea0003800000 */
.L_x_146:
[----:B------:R-:W-:-:S13]  /*4b70*/  R2UR UR4, R22 ;  /* 0x00000000160472ca */ /* 0x000fda00000e0000 */
[----:B------:R-:W-:-:S04]  /*4b80*/  UIADD3 UR4, UPT, UPT, UR4, 0x1, URZ ;  /* 0x0000000104047890 */ /* 0x000fc8000fffe0ff */
[----:B------:R-:W-:-:S04]  /*4b90*/  UISETP.NE.AND UP0, UPT, UR4, 0x2, UPT ;  /* 0x000000020400788c */ /* 0x000fc8000bf05270 */
[----:B------:R-:W-:Y:S02]  /*4ba0*/  USEL UR5, URZ, 0x1, UP0 ;  /* 0x00000001ff057887 */ /* 0x000fe40008000000 */
[----:B------:R-:W-:-:S04]  /*4bb0*/  USEL UR4, UR4, URZ, UP0 ;  /* 0x000000ff04047287 */ /* 0x000fc80008000000 */
[----:B------:R-:W-:Y:S01]  /*4bc0*/  ULEA UR4, UR4, UR48, 0x3 ;  /* 0x0000003004047291 */ /* 0x000fe2000f8e18ff */
[----:B--2---:R-:W-:-:S04]  /*4bd0*/  LOP3.LUT R2, R14, UR5, RZ, 0x3c, !PT ;  /* 0x000000050e027c12 */ /* 0x004fc8000f8e3cff */
[----:B------:R-:W-:-:S04]  /*4be0*/  SHF.L.U32 R2, R2, 0x1f, RZ ;  /* 0x0000001f02027819 */ /* 0x000fc800000006ff */
[----:B------:R-:W2:Y:S02]  /*4bf0*/  SYNCS.PHASECHK.TRANS64.TRYWAIT P0, [UR4], R2 ;  /* 0x00000002ff0075a7 */ /* 0x000ea40008001104 */
[----:B--2---:R-:W-:Y:S05]  /*4c00*/  @!P0 BRA `(.L_x_74) ;  /* 0x0000004000a88947 */ /* 0x004fea0003800000 */
.L_x_148:
[----:B------:R-:W-:Y:S01]  /*4c10*/  NOP ;  /* 0x0000000000007918 */ /* 0x000fe20000000000 */
[----:B--2---:R-:W2:Y:S01]  /*4c20*/  LDS R0, [UR7+0x14] ;  /* 0x00001407ff007984 */ /* 0x004ea20008000800 */
[----:B------:R-:W-:Y:S01]  /*4c30*/  ULOP3.LUT UR4, UR43, 0xffff, URZ, 0xc0, !UPT ;  /* 0x0000ffff2b047892 */ /* 0x000fe2000f8ec0ff */
[----:B------:R-:W-:Y:S01]  /*4c40*/  UMOV UR5, 0xffff ;  /* 0x0000ffff00057882 */ /* 0x000fe20000000000 */
[----:B------:R-:W-:Y:S02]  /*4c50*/  UMOV UR6, 0x1 ;  /* 0x0000000100067882 */ /* 0x000fe40000000000 */
[----:B------:R-:W-:-:S04]  /*4c60*/  USHF.R.U32.HI UR4, URZ, 0x5, UR4 ;  /* 0x00000005ff047899 */ /* 0x000fc80008011604 */
[----:B------:R-:W-:Y:S02]  /*4c70*/  USHF.L.U32 UR5, UR5, UR4, URZ ;  /* 0x0000000405057299 */ /* 0x000fe400080006ff */
[----:B------:R-:W-:-:S04]  /*4c80*/  USHF.L.U32 UR4, UR6, UR4, URZ ;  /* 0x0000000406047299 */ /* 0x000fc800080006ff */
[----:B--2---:R-:W-:-:S04]  /*4c90*/  LOP3.LUT R0, R0, UR5, RZ, 0xc0, !PT ;  /* 0x0000000500007c12 */ /* 0x004fc8000f8ec0ff */
[----:B------:R-:W-:-:S13]  /*4ca0*/  ISETP.NE.AND P0, PT, R0, UR5, PT ;  /* 0x0000000500007c0c */ /* 0x000fda000bf05270 */
[----:B------:R-:W-:Y:S05]  /*4cb0*/  @P0 BRA `(.L_x_75) ;  /* 0x0000000000580947 */ /* 0x000fea0003800000 */
[----:B------:R-:W2:Y:S02]  /*4cc0*/  LDS R0, [UR7+0x18] ;  /* 0x00001807ff007984 */ /* 0x000ea40008000800 */
[----:B--2---:R-:W-:-:S04]  /*4cd0*/  LOP3.LUT R0, R0, UR4, RZ, 0xc0, !PT ;  /* 0x0000000400007c12 */ /* 0x004fc8000f8ec0ff */
[----:B------:R-:W-:-:S13]  /*4ce0*/  ISETP.NE.AND P0, PT, R0, UR4, PT ;  /* 0x0000000400007c0c */ /* 0x000fda000bf05270 */
[----:B------:R-:W-:Y:S05]  /*4cf0*/  @P0 BRA `(.L_x_76) ;  /* 0x00000000003c0947 */ /* 0x000fea0003800000 */
[----:B------:R-:W2:Y:S01]  /*4d00*/  S2R R2, SR_LANEID ;  /* 0x0000000000027919 */ /* 0x000ea20000000000 */
[----:B------:R-:W-:-:S06]  /*4d10*/  ULOP3.LUT UR5, URZ, UR5, URZ, 0x33, !UPT ;  /* 0x00000005ff057292 */ /* 0x000fcc000f8e33ff */
[----:B------:R-:W-:-:S04]  /*4d20*/  IMAD.U32 R0, RZ, RZ, UR5 ;  /* 0x00000005ff007e24 */ /* 0x000fc8000f8e00ff */
[----:B------:R4:W1:Y:S02]  /*4d30*/  REDUX UR8, R0 ;  /* 0x00000000000873c4 */ /* 0x0008640000000000 */
[----:B------:R1:W-:Y:S01]  /*4d40*/  UTCATOMSWS.AND URZ, UR5 ;  /* 0x0000000500ff79e3 */ /* 0x0003e20008000000 */
[----:B----4-:R-:W-:Y:S01]  /*4d50*/  LOP3.LUT R0, RZ, UR4, RZ, 0x33, !PT ;  /* 0x00000004ff007c12 */ /* 0x010fe2000f8e33ff */
[----:B------:R-:W-:Y:S02]  /*4d60*/  VOTEU.ANY UR4, UPT, PT ;  /* 0x0000000000047886 */ /* 0x000fe400038e0100 */
[----:B------:R-:W-:Y:S02]  /*4d70*/  UFLO.U32 UR4, UR4 ;  /* 0x00000004000472bd */ /* 0x000fe400080e0000 */
[----:B------:R-:W4:Y:S04]  /*4d80*/  REDUX UR6, R0 ;  /* 0x00000000000673c4 */ /* 0x000f280000000000 */
[----:B--2---:R-:W-:-:S02]  /*4d90*/  ISETP.EQ.U32.AND P0, PT, R2, UR4, PT ;  /* 0x0000000402007c0c */ /* 0x004fc4000bf02070 */
[----:B-1----:R-:W-:-:S11]  /*4da0*/  MOV R2, UR8 ;  /* 0x0000000800027c02 */ /* 0x002fd60008000f00 */
[----:B------:R1:W-:Y:S01]  /*4db0*/  @P0 ATOMS.AND RZ, [UR7+0x14], R2 ;  /* 0x00001402ffff098c */ /* 0x0003e2000a800007 */
[----:B----4-:R-:W-:-:S05]  /*4dc0*/  IMAD.U32 R0, RZ, RZ, UR6 ;  /* 0x00000006ff007e24 */ /* 0x010fca000f8e00ff */
[----:B------:R1:W-:Y:S01]  /*4dd0*/  @P0 ATOMS.AND RZ, [UR7+0x18], R0 ;  /* 0x00001800ffff098c */ /* 0x0003e2000a800007 */
[----:B------:R-:W-:Y:S05]  /*4de0*/  BRA `(.L_x_77) ;  /* 0x0000000000147947 */ /* 0x000fea0003800000 */
.L_x_76:
[----:B------:R-:W-:Y:S02]  /*4df0*/  MOV R2, 0x4e10 ;  /* 0x00004e1000027802 */ /* 0x000fe40000000f00 */
[----:B-1-3-5:R-:W-:Y:S05]  /*4e00*/  CALL.REL.NOINC `($__internal_0_$__cuda_sm10x_tcgen05_guardrail_trap_col_being_dealloced_not_returned_by_alloc) ;  /* 0x00000044001c7944 */ /* 0x02afea0003c00000 */
[----:B------:R-:W-:Y:S05]  /*4e10*/  BRA `(.L_x_77) ;  /* 0x0000000000087947 */ /* 0x000fea0003800000 */
.L_x_75:
[----:B------:R-:W-:Y:S02]  /*4e20*/  MOV R2, 0x4e40 ;  /* 0x00004e4000027802 */ /* 0x000fe40000000f00 */
[----:B-1-3-5:R-:W-:Y:S05]  /*4e30*/  CALL.REL.NOINC `($__internal_2_$__cuda_sm10x_tcgen05_guardrail_trap_unallocated_columns_being_dealloced) ;  /* 0x0000004400287944 */ /* 0x02afea0003c00000 */
.L_x_77:
[----:B------:R-:W-:Y:S01]  /*4e40*/  NOP ;  /* 0x0000000000007918 */ /* 0x000fe20000000000 */
[----:B------:R-:W-:Y:S05]  /*4e50*/  EXIT ;  /* 0x000000000000794d */ /* 0x000fea0003800000 */
.L_x_59:
[----:B------:R-:W-:-:S09]  /*4e60*/  UISETP.NE.OR UP4, UPT, UR14, 0x3, !UP4 ;  /* 0x000000030e00788c */ /* 0x000fd2000e785670 */
[----:B------:R-:W-:Y:S05]  /*4e70*/  BRA.U UP4, `(.L_x_78) ;  /* 0x0000000d04a07547 */ /* 0x000fea000b800000 */
[----:B------:R-:W1:Y:S01]  /*4e80*/  LDC R0, c[0x0][0xf30] ;  /* 0x0003cc00ff007b82 */ /* 0x000e620000000800 */
[----:B------:R-:W-:Y:S01]  /*4e90*/  IMAD.MOV.U32 R34, RZ, RZ, 0x1 ;  /* 0x00000001ff227424 */ /* 0x000fe200078e00ff */
[----:B------:R-:W-:Y:S01]  /*4ea0*/  CS2R R30, SRZ ;  /* 0x00000000001e7805 */ /* 0x000fe2000001ff00 */
[----:B------:R-:W-:Y:S01]  /*4eb0*/  IMAD.MOV.U32 R28, RZ, RZ, 0x2000 ;  /* 0x00002000ff1c7424 */ /* 0x000fe200078e00ff */
[----:B------:R-:W-:Y:S01]  /*4ec0*/  UMOV UR6, 0x400 ;  /* 0x0000040000067882 */ /* 0x000fe20000000000 */
[----:B------:R-:W-:Y:S02]  /*4ed0*/  UPLOP3.LUT UP0, UPT, UPT, UPT, UPT, 0x40, 0x4 ;  /* 0x000000000004789c */ /* 0x000fe40003f0e870 */
[----:B------:R-:W-:Y:S01]  /*4ee0*/  ULEA UR6, UR60, UR6, 0x18 ;  /* 0x000000063c067291 */ /* 0x000fe2000f8ec0ff */
[----:B------:R-:W2:Y:S01]  /*4ef0*/  LDC R27, c[0x0][0x370] ;  /* 0x0000dc00ff1b7b82 */ /* 0x000ea20000000800 */
[----:B------:R-:W-:-:S07]  /*4f00*/  UMOV UR5, URZ ;  /* 0x000000ff00057c82 */ /* 0x000fce0008000000 */
[----:B------:R-:W3:Y:S08]  /*4f10*/  LDC R3, c[0x0][0xf0c] ;  /* 0x0003c300ff037b82 */ /* 0x000ef00000000800 */
[----:B------:R-:W4:Y:S01]  /*4f20*/  LDC R25, c[0x0][0xf20] ;  /* 0x0003c800ff197b82 */ /* 0x000f220000000800 */
[----:B-1----:R-:W-:-:S07]  /*4f30*/  ISETP.NE.AND P1, PT, R0, 0x1, PT ;  /* 0x000000010000780c */ /* 0x002fce0003f25270 */
[----:B------:R-:W1:Y:S08]  /*4f40*/  LDC.64 R32, c[0x0][0x348] ;  /* 0x0000d200ff207b82 */ /* 0x000e700000000a00 */
[----:B------:R-:W1:Y:S08]  /*4f50*/  LDC.64 R18, c[0x0][0xf10] ;  /* 0x0003c400ff127b82 */ /* 0x000e700000000a00 */
[----:B------:R-:W1:Y:S08]  /*4f60*/  LDC.64 R6, c[0x0][0xf18] ;  /* 0x0003c600ff067b82 */ /* 0x000e700000000a00 */
[----:B------:R-:W1:Y:S08]  /*4f70*/  LDC.64 R14, c[0x0][0xc88] ;  /* 0x00032200ff0e7b82 */ /* 0x000e700000000a00 */
[----:B------:R-:W1:Y:S08]  /*4f80*/  LDC.64 R4, c[0x0][0xf28] ;  /* 0x0003ca00ff047b82 */ /* 0x000e700000000a00 */
[----:B------:R-:W1:Y:S08]  /*4f90*/  LDC.64 R16, c[0x0][0xc90] ;  /* 0x00032400ff107b82 */ /* 0x000e700000000a00 */
[----:B--234-:R-:W1:Y:S02]  /*4fa0*/  LDC R26, c[0x0][0x374] ;  /* 0x0000dd00ff1a7b82 */ /* 0x01ce640000000800 */
.L_x_87:
[C---:B------:R-:W-:Y:S02]  /*4fb0*/  LEA R0, R31.reuse, UR6, 0x3 ;  /* 0x000000061f007c11 */ /* 0x040fe4000f8e18ff */
[----:B------:R-:W-:Y:S02]  /*4fc0*/  SHF.L.U32 R2, R30, 0x1f, RZ ;  /* 0x0000001f1e027819 */ /* 0x000fe400000006ff */
[----:B------:R-:W-:Y:S02]  /*4fd0*/  LEA R20, R31, UR6, 0x4 ;  /* 0x000000061f147c11 */ /* 0x000fe4000f8e20ff */
[----:B--2---:R-:W2:Y:S02]  /*4fe0*/  SYNCS.PHASECHK.TRANS64.TRYWAIT P0, [R0+URZ+0x80], R2 ;  /* 0x00008002000075a7 */ /* 0x004ea400080011ff */
[----:B--2---:R-:W-:Y:S05]  /*4ff0*/  @!P0 BRA `(.L_x_79) ;  /* 0x0000003c00c48947 */ /* 0x004fea0003800000 */
.L_x_149:
[----:B------:R-:W-:Y:S01]  /*5000*/  ISETP.GE.AND P0, PT, R40, 0x1, PT ;  /* 0x000000012800780c */ /* 0x000fe20003f06270 */
[----:B------:R-:W3:Y:S01]  /*5010*/  LDS.128 R20, [R20+0xf0] ;  /* 0x0000f00014147984 */ /* 0x000ee20000000c00 */
[----:B--2---:R-:W-:Y:S01]  /*5020*/  VIADD R0, R0, 0x90 ;  /* 0x0000009000007836 */ /* 0x004fe20000000000 */
[----:B------:R-:W-:Y:S01]  /*5030*/  @!PT LDS RZ, [RZ] ;  /* 0x00000000fffff984 */ /* 0x000fe20000000800 */
[----:B------:R-:W-:Y:S01]  /*5040*/  @!PT LDS RZ, [RZ] ;  /* 0x00000000fffff984 */ /* 0x000fe20000000800 */
[----:B------:R-:W-:Y:S01]  /*5050*/  @!PT LDS RZ, [RZ] ;  /* 0x00000000fffff984 */ /* 0x000fe20000000800 */
[----:B------:R-:W-:Y:S01]  /*5060*/  @!PT LDS RZ, [RZ] ;  /* 0x00000000fffff984 */ /* 0x000fe20000000800 */
[----:B------:R2:W-:Y:S06]  /*5070*/  MEMBAR.ALL.CTA ;  /* 0x0000000000007992 */ /* 0x0005ec0000008000 */
[----:B--2---:R-:W2:Y:S01]  /*5080*/  FENCE.VIEW.ASYNC.S ;  /* 0x00000000000073c6 */ /* 0x004ea20000000000 */
[----:B------:R-:W-:Y:S04]  /*5090*/  PRMT R0, RZ, 0x654, R0 ;  /* 0x00000654ff007816 */ /* 0x000fe80000000000 */
[----:B--2---:R2:W-:Y:S01]  /*50a0*/  SYNCS.ARRIVE.TRANS64.RED.A1T0 RZ, [R0+URZ], RZ ;  /* 0x000000ff00ff79a7 */ /* 0x0045e200081004ff */
[----:B---3--:R-:W-:Y:S11]  /*50b0*/  LOP3.LUT P3, RZ, R22, 0x1, RZ, 0xc0, !PT ;  /* 0x0000000116ff7812 */ /* 0x008ff6000786c0ff */
[----:B------:R-:W-:Y:S02]  /*50c0*/  @!UPT UIADD3 URZ, UPT, UPT, URZ, URZ, URZ ;  /* 0x000000fffffff290 */ /* 0x000fe4000fffe0ff */
[----:B------:R-:W-:Y:S02]  /*50d0*/  @P3 MOV R11, R20 ;  /* 0x00000014000b3202 */ /* 0x000fe40000000f00 */
[----:B------:R-:W-:Y:S01]  /*50e0*/  @P3 LOP3.LUT R10, R21, 0xffff, RZ, 0xc0, !PT ;  /* 0x0000ffff150a3812 */ /* 0x000fe200078ec0ff */
[----:B--2---:R-:W-:Y:S06]  /*50f0*/  @!P0 BRA `(.L_x_80) ;  /* 0x0000000000a48947 */ /* 0x004fec0003800000 */
[----:B-1----:R-:W-:Y:S01]  /*5100*/  IMAD.HI.U32 R0, R26, R7, RZ ;  /* 0x000000071a007227 */ /* 0x002fe200078e00ff */
[----:B------:R-:W-:Y:S02]  /*5110*/  ISETP.NE.AND P0, PT, R6, 0x1, PT ;  /* 0x000000010600780c */ /* 0x000fe40003f05270 */
[----:B------:R-:W-:Y:S01]  /*5120*/  ISETP.NE.AND P2, PT, R40, 0x1, PT ;  /* 0x000000012800780c */ /* 0x000fe20003f45270 */
[----:B------:R-:W-:Y:S01]  /*5130*/  IMAD.HI.U32 R9, R27, R18, RZ ;  /* 0x000000121b097227 */ /* 0x000fe200078e00ff */
[----:B------:R-:W-:Y:S02]  /*5140*/  SHF.R.U32.HI R0, RZ, R25, R0 ;  /* 0x00000019ff007219 */ /* 0x000fe40000011600 */
[----:B------:R-:W-:Y:S01]  /*5150*/  ISETP.NE.AND P4, PT, R3, 0x1, PT ;  /* 0x000000010300780c */ /* 0x000fe20003f85270 */
[----:B------:R-:W-:Y:S01]  /*5160*/  IMAD.HI.U32 R13, R10, R7, RZ ;  /* 0x000000070a0d7227 */ /* 0x000fe200078e00ff */
[----:B------:R-:W-:Y:S02]  /*5170*/  SHF.R.U32.HI R9, RZ, R19, R9 ;  /* 0x00000013ff097219 */ /* 0x000fe40000011609 */
[----:B------:R-:W-:Y:S01]  /*5180*/  SEL R0, R26, R0, !P0 ;  /* 0x000000001a007207 */ /* 0x000fe20004000000 */
[----:B------:R-:W-:Y:S01]  /*5190*/  IMAD.HI.U32 R12, R11, R18, RZ ;  /* 0x000000120b0c7227 */ /* 0x000fe200078e00ff */
[----:B------:R-:W-:Y:S03]  /*51a0*/  SEL R9, R27, R9, !P4 ;  /* 0x000000091b097207 */ /* 0x000fe60006000000 */
[-C--:B------:R-:W-:Y:S01]  /*51b0*/  IMAD.HI.U32 R8, R0, R4.reuse, RZ ;  /* 0x0000000400087227 */ /* 0x080fe200078e00ff */
[----:B------:R-:W-:Y:S03]  /*51c0*/  SHF.R.U32.HI R12, RZ, R19, R12 ;  /* 0x00000013ff0c7219 */ /* 0x000fe6000001160c */
[----:B------:R-:W-:Y:S01]  /*51d0*/  IMAD.HI.U32 R2, R9, R4, RZ ;  /* 0x0000000409027227 */ /* 0x000fe200078e00ff */
[----:B------:R-:W-:Y:S02]  /*51e0*/  @P2 SHF.R.U32.HI R0, RZ, R5, R8 ;  /* 0x00000005ff002219 */ /* 0x000fe40000011608 */
[----:B------:R-:W-:Y:S02]  /*51f0*/  SHF.R.U32.HI R8, RZ, R25, R13 ;  /* 0x00000019ff087219 */ /* 0x000fe4000001160d */
[----:B------:R-:W-:Y:S01]  /*5200*/  @P2 SHF.R.U32.HI R9, RZ, R5, R2 ;  /* 0x00000005ff092219 */ /* 0x000fe20000011602 */
[----:B------:R-:W-:Y:S01]  /*5210*/  IMAD R0, R40, R0, RZ ;  /* 0x0000000028007224 */ /* 0x000fe200078e02ff */
[----:B------:R-:W-:Y:S02]  /*5220*/  SEL R8, R10, R8, !P0 ;  /* 0x000000080a087207 */ /* 0x000fe40004000000 */
[----:B------:R-:W-:Y:S01]  /*5230*/  SEL R2, R11, R12, !P4 ;  /* 0x0000000c0b027207 */ /* 0x000fe20006000000 */
[----:B------:R-:W-:Y:S01]  /*5240*/  IMAD R12, R40, R9, RZ ;  /* 0x00000009280c7224 */ /* 0x000fe200078e02ff */
[C---:B------:R-:W-:Y:S01]  /*5250*/  ISETP.GE.AND P0, PT, R8.reuse, R0, PT ;  /* 0x000000000800720c */ /* 0x040fe20003f06270 */
[----:B------:R-:W-:Y:S03]  /*5260*/  IMAD.HI.U32 R0, R8, R4, RZ ;  /* 0x0000000408007227 */ /* 0x000fe600078e00ff */
[----:B------:R-:W-:Y:S02]  /*5270*/  ISETP.GE.OR P0, PT, R2, R12, P0 ;  /* 0x0000000c0200720c */ /* 0x000fe40000706670 */
[-C--:B------:R-:W-:Y:S04]  /*5280*/  SHF.R.U32.HI R0, RZ, R5.reuse, R0 ;  /* 0x00000005ff007219 */ /* 0x080fe80000011600 */
[----:B------:R-:W-:Y:S05]  /*5290*/  SEL R13, R8, R0, !P2 ;  /* 0x00000000080d7207 */ /* 0x000fea0005000000 */
[----:B------:R-:W-:Y:S02]  /*52a0*/  IMAD.MOV R12, RZ, RZ, -R13 ;  /* 0x000000ffff0c7224 */ /* 0x000fe400078e0a0d */
[----:B------:R-:W-:Y:S04]  /*52b0*/  @!P0 IMAD.HI.U32 R0, R2, R4, RZ ;  /* 0x0000000402008227 */ /* 0x000fe800078e00ff */
[----:B------:R-:W-:Y:S01]  /*52c0*/  IMAD R12, R40, R12, R8 ;  /* 0x0000000c280c7224 */ /* 0x000fe200078e0208 */
[----:B------:R-:W-:Y:S04]  /*52d0*/  @!P0 SHF.R.U32.HI R0, RZ, R5, R0 ;  /* 0x00000005ff008219 */ /* 0x000fe80000011600 */
[----:B------:R-:W-:Y:S04]  /*52e0*/  @!P0 SEL R0, R2, R0, !P2 ;  /* 0x0000000002008207 */ /* 0x000fe80005000000 */
[----:B------:R-:W-:Y:S01]  /*52f0*/  @!P0 IADD3 R13, PT, PT, R13, -R0, RZ ;  /* 0x800000000d0d8210 */ /* 0x000fe20007ffe0ff */
[----:B------:R-:W-:Y:S01]  /*5300*/  @!P0 IMAD R0, R9, R12, R0 ;  /* 0x0000000c09008224 */ /* 0x000fe200078e0200 */
[----:B------:R-:W-:Y:S01]  /*5310*/  IADD3 R9, PT, PT, -R8, RZ, RZ ;  /* 0x000000ff08097210 */ /* 0x000fe20007ffe1ff */
[--C-:B------:R-:W-:Y:S02]  /*5320*/  IMAD.MOV R12, RZ, RZ, -R2.reuse ;  /* 0x000000ffff0c7224 */ /* 0x100fe400078e0a02 */
[----:B------:R-:W-:Y:S02]  /*5330*/  @!P0 IMAD R8, R13, R40, R2 ;  /* 0x000000280d088224 */ /* 0x000fe400078e0202 */
[----:B------:R-:W-:Y:S02]  /*5340*/  @!P0 IMAD.MOV.U32 R2, RZ, RZ, R0 ;  /* 0x000000ffff028224 */ /* 0x000fe400078e0000 */
[----:B------:R-:W-:Y:S02]  /*5350*/  IMAD R11, R3, R12, R11 ;  /* 0x0000000c030b7224 */ /* 0x000fe400078e020b */
[----:B------:R-:W-:Y:S02]  /*5360*/  IMAD R10, R6, R9, R10 ;  /* 0x00000009060a7224 */ /* 0x000fe400078e020a */
[----:B------:R-:W-:Y:S02]  /*5370*/  IMAD R11, R2, R3, R11 ;  /* 0x00000003020b7224 */ /* 0x000fe400078e020b */
[----:B------:R-:W-:Y:S02]  /*5380*/  IMAD R10, R8, R6, R10 ;  /* 0x00000006080a7224 */ /* 0x000fe400078e020a */
.L_x_80:
[----:B------:R-:W-:Y:S05]  /*5390*/  BRA.U UP0, `(.L_x_81) ;  /* 0x0000000100107547 */ /* 0x000fea000b800000 */
[----:B------:R-:W-:Y:S04]  /*53a0*/  MOV R2, UR57 ;  /* 0x0000003900027c02 */ /* 0x000fe80008000f00 */
[----:B------:R-:W-:Y:S04]  /*53b0*/  SHF.L.U32 R2, R2, 0x1f, RZ ;  /* 0x0000001f02027819 */ /* 0x000fe800000006ff */
[----:B------:R-:W2:Y:S02]  /*53c0*/  SYNCS.PHASECHK.TRANS64.TRYWAIT P0, [UR6+0x78], R2 ;  /* 0x00007802ff0075a7 */ /* 0x000ea40008001106 */
[----:B--2---:R-:W-:Y:S05]  /*53d0*/  @!P0 BRA `(.L_x_82) ;  /* 0x0000003800e08947 */ /* 0x004fea0003800000 */
.L_x_81:
[----:B-1----:R-:W-:Y:S01]  /*53e0*/  ISETP.NE.U32.AND P0, PT, R16, RZ, PT ;  /* 0x000000ff1000720c */ /* 0x002fe20003f05070 */
[----:B------:R-:W-:Y:S01]  /*53f0*/  USHF.L.U32 UR11, UR20, 0x7, URZ ;  /* 0x00000007140b7899 */ /* 0x000fe200080006ff */
[----:B------:R-:W-:Y:S02]  /*5400*/  R2UR UR10, R24 ;  /* 0x00000000180a72ca */ /* 0x000fe400000e0000 */
[C---:B------:R-:W-:Y:S02]  /*5410*/  ISETP.NE.AND.EX P0, PT, R17.reuse, RZ, PT, P0 ;  /* 0x000000ff1100720c */ /* 0x040fe40003f05300 */
[----:B------:R-:W-:Y:S04]  /*5420*/  ISETP.NE.U32.AND P2, PT, R16, RZ, PT ;  /* 0x000000ff1000720c */ /* 0x000fe80003f45070 */
[----:B------:R-:W-:Y:S05]  /*5430*/  ISETP.NE.AND.EX P2, PT, R17, RZ, PT, P2 ;  /* 0x000000ff1100720c */ /* 0x000fea0003f45320 */
[----:B------:R-:W-:Y:S02]  /*5440*/  USHF.L.U32 UR10, UR10, 0x6, URZ ;  /* 0x000000060a0a7899 */ /* 0x000fe400080006ff */
[----:B------:R-:W-:Y:S10]  /*5450*/  @!P0 BRA `(.L_x_83) ;  /* 0x00000000002c8947 */ /* 0x000ff40003800000 */
[----:B------:R-:W-:Y:S01]  /*5460*/  ISETP.NE.U32.AND P0, PT, R14, RZ, PT ;  /* 0x000000ff0e00720c */ /* 0x000fe20003f05070 */
[----:B------:R-:W-:Y:S03]  /*5470*/  IMAD.MOV.U32 R88, RZ, RZ, 0x1 ;  /* 0x00000001ff587424 */ /* 0x000fe600078e00ff */
[----:B------:R-:W-:Y:S11]  /*5480*/  ISETP.NE.AND.EX P0, PT, R15, RZ, PT, P0 ;  /* 0x000000ff0f00720c */ /* 0x000ff60003f05300 */
[----:B------:R-:W-:Y:S02]  /*5490*/  @!UPT UIADD3 URZ, UPT, UPT, URZ, URZ, URZ ;  /* 0x000000fffffff290 */ /* 0x000fe4000fffe0ff */
[----:B------:R-:W1:Y:S01]  /*54a0*/  @P0 LDC.64 R8, c[0x0][0xc88] ;  /* 0x00032200ff080b82 */ /* 0x000e620000000a00 */
[----:B--2---:R-:W-:Y:S04]  /*54b0*/  @P0 IMAD R0, R16, UR52, RZ ;  /* 0x0000003410000c24 */ /* 0x004fe8000f8e02ff */
[----:B-1----:R-:W-:Y:S04]  /*54c0*/  @P0 IMAD.WIDE R8, R0, 0x4, R8 ;  /* 0x0000000400080825 */ /* 0x002fe800078e0208 */
[----:B------:R-:W-:Y:S01]  /*54d0*/  HFMA2 R0, -RZ, RZ, 0, 5.9604644775390625e-08 ;  /* 0x00000001ff007431 */ /* 0x000fe200000001ff */
[----:B-----5:R1:W5:Y:S04]  /*54e0*/  @P0 LDG.E R49, desc[UR58][R8.64] ;  /* 0x0000003a08310981 */ /* 0x020368000c1e1900 */
[----:B------:R-:W-:Y:S01]  /*54f0*/  @!P0 PRMT R88, R0, 0x7610, R88 ;  /* 0x0000761000588816 */ /* 0x000fe20000000058 */
[----:B-1----:R-:W3:Y:S06]  /*5500*/  @!P0 LDC R49, c[0x0][0xc80] ;  /* 0x00032000ff318b82 */ /* 0x002eec0000000800 */
.L_x_83:
[----:B---3-5:R-:W-:Y:S01]  /*5510*/  @!P2 FSETP.EQ.AND P0, PT, R49, RZ, PT ;  /* 0x000000ff3100a20b */ /* 0x028fe20003f02000 */
[----:B------:R-:W-:Y:S01]  /*5520*/  @!UPT UIADD3 URZ, UPT, UPT, URZ, URZ, URZ ;  /* 0x000000fffffff290 */ /* 0x000fe2000fffe0ff */
[----:B------:R-:W-:Y:S11]  /*5530*/  @!P2 BRA `(.L_x_84) ;  /* 0x000000000018a947 */ /* 0x000ff60003800000 */
[----:B------:R-:W-:Y:S02]  /*5540*/  LOP3.LUT P2, RZ, R88, 0xff, RZ, 0xc0, !PT ;  /* 0x000000ff58ff7812 */ /* 0x000fe4000784c0ff */
[----:B------:R-:W-:Y:S04]  /*5550*/  ISETP.NE.U32.AND P0, PT, R14, RZ, PT ;  /* 0x000000ff0e00720c */ /* 0x000fe80003f05070 */
[----:B------:R-:W-:Y:S04]  /*5560*/  ISETP.NE.AND.EX P0, PT, R15, RZ, PT, P0 ;  /* 0x000000ff0f00720c */ /* 0x000fe80003f05300 */
[----:B------:R-:W-:Y:S03]  /*5570*/  PLOP3.LUT P0, PT, P0, PT, PT, 0x8, 0x80 ;  /* 0x000000000080781c */ /* 0x000fe6000070e170 */
[----:B------:R-:W-:Y:S11]  /*5580*/  @P2 FSETP.EQ.AND P0, PT, R49, RZ, PT ;  /* 0x000000ff3100220b */ /* 0x000ff60003f02000 */
[----:B------:R-:W-:Y:S02]  /*5590*/  @!UPT UIADD3 URZ, UPT, UPT, URZ, URZ, URZ ;  /* 0x000000fffffff290 */ /* 0x000fe4000fffe0ff */
.L_x_84:
[----:B------:R-:W-:Y:S01]  /*55a0*/  ULEA UR4, UR5, UR6, 0x3 ;  /* 0x0000000605047291 */ /* 0x000fe2000f8e18ff */
[----:B------:R-:W-:Y:S02]  /*55b0*/  SHF.L.U32 R9, R34, 0x1f, RZ ;  /* 0x0000001f22097819 */ /* 0x000fe400000006ff */
[----:B------:R-:W-:Y:S04]  /*55c0*/  ELECT P4, URZ, PT ;  /* 0x0000000000ff782f */ /* 0x000fe80003880000 */
[----:B------:R-:W-:Y:S02]  /*55d0*/  PLOP3.LUT P4, PT, P0, P4, PT, 0xf2, 0x2f ;  /* 0x00000000002f781c */ /* 0x000fe40000789e72 */
[----:B------:R-:W1:Y:S11]  /*55e0*/  SYNCS.PHASECHK.TRANS64.TRYWAIT P2, [UR4+0x58], R9 ;  /* 0x00005809ff0075a7 */ /* 0x000e760008041104 */
[----:B------:R-:W-:Y:S05]  /*55f0*/  @!P4 IADD3 R8, P0, PT, R32, 0x980, RZ ;  /* 0x000009802008c810 */ /* 0x000fea0007f1e0ff */
[----:B--2---:R-:W-:Y:S01]  /*5600*/  @!P4 IMAD.X R2, RZ, RZ, R33, P0 ;  /* 0x000000ffff02c224 */ /* 0x004fe200000e0621 */
[----:B-1----:R-:W-:Y:S07]  /*5610*/  @!P2 BRA `(.L_x_85) ;  /* 0x000000380068a947 */ /* 0x002fee0003800000 */
.L_x_152:
[----:B------:R-:W2:Y:S01]  /*5620*/  LDC.64 R12, c[0x0][0xf18] ;  /* 0x0003c600ff0c7b82 */ /* 0x000ea20000000a00 */
[----:B------:R-:W-:Y:S01]  /*5630*/  @!P4 R2UR UR8, R2 ;  /* 0x000000000208c2ca */ /* 0x000fe200000e0000 */
[----:B------:R-:W-:Y:S01]  /*5640*/  VOTEU.ALL UP1, P4 ;  /* 0x0000000000ff7886 */ /* 0x000fe20002020000 */
[----:B------:R-:W-:Y:S01]  /*5650*/  @!P4 R2UR UR9, R8 ;  /* 0x000000000809c2ca */ /* 0x000fe200000e0000 */
[----:B------:R-:W-:Y:S01]  /*5660*/  VOTEU.ALL UP0, P4 ;  /* 0x0000000000ff7886 */ /* 0x000fe20002000000 */
[----:B-1----:R-:W-:Y:S03]  /*5670*/  @!P4 IMAD.MOV.U32 R0, RZ, RZ, 0x2000 ;  /* 0x00002000ff00c424 */ /* 0x002fe600078e00ff */
[----:B------:R-:W1:Y:S01]  /*5680*/  @!P1 LDC R2, c[0x0][0xf0c] ;  /* 0x0003c300ff029b82 */ /* 0x000e620000000800 */
[----:B------:R-:W-:Y:S01]  /*5690*/  UMOV UR18, 0x0 ;  /* 0x0000000000127882 */ /* 0x000fe20000000000 */
[----:B------:R-:W-:Y:S01]  /*56a0*/  UMOV UR19, 0x10000000 ;  /* 0x1000000000137882 */ /* 0x000fe20000000000 */
[----:B------:R-:W-:Y:S01]  /*56b0*/  UMOV UR12, UR52 ;  /* 0x00000034000c7c82 */ /* 0x000fe20008000000 */
[----:B------:R-:W-:Y:S01]  /*56c0*/  UIADD3 UR7, UPT, UPT, UR5, 0x1, URZ ;  /* 0x0000000105077890 */ /* 0x000fe2000fffe0ff */
[----:B------:R-:W-:Y:S01]  /*56d0*/  @P3 SHF.R.U32.HI R29, RZ, 0x10, R21 ;  /* 0x00000010ff1d3819 */ /* 0x000fe20000011615 */
[----:B------:R-:W-:Y:S02]  /*56e0*/  VIADD R31, R31, 0x1 ;  /* 0x000000011f1f7836 */ /* 0x000fe40000000000 */
[----:B------:R-:W-:Y:S01]  /*56f0*/  IMAD.U32 R9, RZ, RZ, UR8 ;  /* 0x00000008ff097e24 */ /* 0x000fe2000f8e00ff */
[----:B------:R-:W-:Y:S01]  /*5700*/  @!UP1 ULEA UR8, UR5, UR6, 0xd ;  /* 0x0000000605089291 */ /* 0x000fe2000f8e68ff */
[----:B------:R-:W-:Y:S01]  /*5710*/  IMAD.U32 R8, RZ, RZ, UR9 ;  /* 0x00000009ff087e24 */ /* 0x000fe2000f8e00ff */
[----:B------:R-:W-:Y:S02]  /*5720*/  UIADD3 UR9, UPT, UPT, UR4, 0x40, URZ ;  /* 0x0000004004097890 */ /* 0x000fe4000fffe0ff */
[----:B------:R-:W-:Y:S01]  /*5730*/  @!P4 R2UR UR17, R9 ;  /* 0x000000000911c2ca */ /* 0x000fe200000e0000 */
[----:B------:R-:W-:Y:S01]  /*5740*/  @!UP1 UIADD3 UR8, UPT, UPT, UR8, 0x200, URZ ;  /* 0x0000020008089890 */ /* 0x000fe2000fffe0ff */
[----:B------:R-:W-:Y:S01]  /*5750*/  @!P4 R2UR UR16, R8 ;  /* 0x000000000810c2ca */ /* 0x000fe200000e0000 */
[----:B------:R-:W-:Y:S01]  /*5760*/  UISETP.NE.AND UP2, UPT, UR7, 0x3, UPT ;  /* 0x000000030700788c */ /* 0x000fe2000bf45270 */
[----:B------:R-:W3:Y:S01]  /*5770*/  LDC.64 R8, c[0x0][0xf10] ;  /* 0x0003c400ff087b82 */ /* 0x000ee20000000a00 */
[----:B------:R-:W-:Y:S02]  /*5780*/  UPRMT UR14, UR60, 0x654, UR9 ;  /* 0x000006543c0e7896 */ /* 0x000fe40008000009 */
[----:B------:R-:W-:Y:S02]  /*5790*/  USEL UR13, UR7, URZ, UP2 ;  /* 0x000000ff070d7287 */ /* 0x000fe40009000000 */
[----:B------:R-:W-:Y:S02]  /*57a0*/  USEL UR7, URZ, 0x1, UP2 ;  /* 0x00000001ff077887 */ /* 0x000fe40009000000 */
[----:B------:R-:W-:Y:S04]  /*57b0*/  ULEA UR5, UR13, UR6, 0x3 ;  /* 0x000000060d057291 */ /* 0x000fe8000f8e18ff */
[----:B------:R4:W-:Y:S01]  /*57c0*/  @!UP0 UTMALDG.3D [UR8], [UR16], desc[UR18] ;  /* 0x00001208100085b4 */ /* 0x0009e20008011000 */
[----:B------:R5:W-:Y:S01]  /*57d0*/  @!P4 SYNCS.ARRIVE.TRANS64.RED.A0TR RZ, [UR4+0x40], R0 ;  /* 0x00004000ffffc9a7 */ /* 0x000be20008300404 */
[----:B------:R-:W-:Y:S04]  /*57e0*/  LOP3.LUT R34, R34, UR7, RZ, 0x3c, !PT ;  /* 0x0000000722227c12 */ /* 0x000fe8000f8e3cff */
[----:B------:R-:W-:Y:S01]  /*57f0*/  SHF.L.U32 R24, R34, 0x1f, RZ ;  /* 0x0000001f22187819 */ /* 0x000fe200000006ff */
[C---:B---3--:R-:W-:Y:S01]  /*5800*/  @!P1 IMAD.HI.U32 R8, R11.reuse, R8, RZ ;  /* 0x000000080b089227 */ /* 0x048fe200078e00ff */
[----:B--2---:R-:W-:Y:S02]  /*5810*/  @!P1 ISETP.NE.AND P0, PT, R12, 0x1, PT ;  /* 0x000000010c00980c */ /* 0x004fe40003f05270 */
[----:B-1----:R-:W-:Y:S01]  /*5820*/  @!P1 ISETP.NE.AND P2, PT, R2, 0x1, PT ;  /* 0x000000010200980c */ /* 0x002fe20003f45270 */
[----:B------:R-:W-:Y:S01]  /*5830*/  SYNCS.ARRIVE.TRANS64.RED.A1T0 RZ, [UR14], RZ ;  /* 0x000000ffffff79a7 */ /* 0x000fe2000810040e */
[C---:B------:R-:W-:Y:S01]  /*5840*/  @!P1 IMAD.HI.U32 R13, R10.reuse, R13, RZ ;  /* 0x0000000d0a0d9227 */ /* 0x040fe200078e00ff */
[----:B------:R-:W-:Y:S04]  /*5850*/  @!P1 SHF.R.U32.HI R8, RZ, R9, R8 ;  /* 0x00000009ff089219 */ /* 0x000fe80000011608 */
[----:B------:R-:W-:Y:S01]  /*5860*/  @!P1 SEL R8, R11, R8, !P2 ;  /* 0x000000080b089207 */ /* 0x000fe20005000000 */
[----:B------:R-:W1:Y:S01]  /*5870*/  SYNCS.PHASECHK.TRANS64.TRYWAIT P5, [UR5+0x58], R24 ;  /* 0x00005818ff0075a7 */ /* 0x000e6200080a1105 */
[----:B-----5:R-:W2:Y:S02]  /*5880*/  @!P1 LDC R0, c[0x0][0xf20] ;  /* 0x0003c800ff009b82 */ /* 0x020ea40000000800 */
[----:B--2---:R-:W-:Y:S04]  /*5890*/  @!P1 SHF.R.U32.HI R0, RZ, R0, R13 ;  /* 0x00000000ff009219 */ /* 0x004fe8000001160d */
[----:B------:R-:W-:Y:S05]  /*58a0*/  @!P1 SEL R9, R10, R0, !P0 ;  /* 0x000000000a099207 */ /* 0x000fea0004000000 */
[----:B------:R-:W-:Y:S02]  /*58b0*/  @!P1 IMAD.IADD R0, R9, 0x1, -R8 ;  /* 0x0000000109009824 */ /* 0x000fe400078e0a08 */
[----:B------:R-:W-:Y:S02]  /*58c0*/  @!P1 IMAD.IADD R8, R8, 0x1, -R9 ;  /* 0x0000000108089824 */ /* 0x000fe400078e0a09 */
[----:B------:R-:W-:Y:S02]  /*58d0*/  @!P1 IMAD R11, R0, R2, R11 ;  /* 0x00000002000b9224 */ /* 0x000fe400078e020b */
[----:B------:R-:W-:Y:S01]  /*58e0*/  @!P1 IMAD R10, R8, R12, R10 ;  /* 0x0000000c080a9224 */ /* 0x000fe200078e020a */
[----:B-1--4-:R-:W-:Y:S06]  /*58f0*/  @!P5 BRA `(.L_x_86) ;  /* 0x0000003400c8d947 */ /* 0x012fec0003800000 */
.L_x_154:
[----:B------:R-:W-:Y:S01]  /*5900*/  UIADD3 UR9, UPT, UPT, UR5, 0x40, URZ ;  /* 0x0000004005097890 */ /* 0x000fe2000fffe0ff */
[----:B------:R-:W-:Y:S01]  /*5910*/  @!P4 IADD3 R2, P0, PT, R32, 0x980, RZ ;  /* 0x000009802002c810 */ /* 0x000fe20007f1e0ff */
[----:B------:R-:W-:Y:S01]  /*5920*/  VOTEU.ALL UP0, P4 ;  /* 0x0000000000ff7886 */ /* 0x000fe20002000000 */
[----:B------:R-:W-:Y:S01]  /*5930*/  UMOV UR16, 0x0 ;  /* 0x0000000000107882 */ /* 0x000fe20000000000 */
[----:B------:R-:W-:Y:S01]  /*5940*/  UMOV UR17, 0x10000000 ;  /* 0x1000000000117882 */ /* 0x000fe20000000000 */
[----:B------:R-:W-:Y:S01]  /*5950*/  @!P4 R2UR UR7, R2 ;  /* 0x000000000207c2ca */ /* 0x000fe200000e0000 */
[----:B-1----:R-:W-:Y:S01]  /*5960*/  @!P4 IMAD.X R0, RZ, RZ, R33, P0 ;  /* 0x000000ffff00c224 */ /* 0x002fe200000e0621 */
[----:B------:R-:W-:Y:S01]  /*5970*/  @!UP0 ULEA UR8, UR13, UR6, 0xd ;  /* 0x000000060d088291 */ /* 0x000fe2000f8e68ff */
[----:B------:R-:W-:Y:S01]  /*5980*/  ISETP.NE.AND P0, PT, R31, 0x2, PT ;  /* 0x000000021f00780c */ /* 0x000fe20003f05270 */
[----:B------:R-:W-:Y:S01]  /*5990*/  @!UP0 UIADD3 UR10, UPT, UPT, UR10, 0x20, URZ ;  /* 0x000000200a0a8890 */ /* 0x000fe2000fffe0ff */
[----:B------:R-:W-:Y:S01]  /*59a0*/  IMAD.IADD R24, R10, 0x1, R86 ;  /* 0x000000010a187824 */ /* 0x000fe200078e0256 */
[----:B------:R-:W-:Y:S01]  /*59b0*/  @!P4 R2UR UR4, R0 ;  /* 0x000000000004c2ca */ /* 0x000fe200000e0000 */
[----:B------:R-:W-:Y:S01]  /*59c0*/  @!UP0 UIADD3 UR8, UPT, UPT, UR8, 0x200, URZ ;  /* 0x0000020008088890 */ /* 0x000fe2000fffe0ff */
[----:B------:R-:W-:Y:S01]  /*59d0*/  IMAD.IADD R0, R11, 0x1, R87 ;  /* 0x000000010b007824 */ /* 0x000fe200078e0257 */
[----:B------:R-:W-:Y:S01]  /*59e0*/  VOTEU.ALL UP0, P4 ;  /* 0x0000000000ff7886 */ /* 0x000fe20002000000 */
[----:B------:R-:W-:Y:S01]  /*59f0*/  UMOV UR12, UR52 ;  /* 0x00000034000c7c82 */ /* 0x000fe20008000000 */
[----:B------:R-:W-:Y:S02]  /*5a00*/  @P3 R2UR UR52, R29 ;  /* 0x000000001d3432ca */ /* 0x000fe400000e0000 */
[----:B------:R-:W-:Y:S01]  /*5a10*/  IMAD.U32 R8, RZ, RZ, UR7 ;  /* 0x00000007ff087e24 */ /* 0x000fe2000f8e00ff */
[----:B------:R-:W-:Y:S02]  /*5a20*/  R2UR UR20, R0 ;  /* 0x00000000001472ca */ /* 0x000fe400000e0000 */
[----:B------:R-:W-:Y:S02]  /*5a30*/  SEL R0, RZ, 0x1, P0 ;  /* 0x00000001ff007807 */ /* 0x000fe40000000000 */
[----:B------:R-:W-:Y:S01]  /*5a40*/  @!P4 R2UR UR14, R8 ;  /* 0x00000000080ec2ca */ /* 0x000fe200000e0000 */
[----:B------:R-:W-:Y:S01]  /*5a50*/  IMAD.U32 R9, RZ, RZ, UR4 ;  /* 0x00000004ff097e24 */ /* 0x000fe2000f8e00ff */
[----:B------:R-:W-:Y:S01]  /*5a60*/  UPRMT UR4, UR60, 0x654, UR9 ;  /* 0x000006543c047896 */ /* 0x000fe20008000009 */
[----:B------:R-:W-:Y:S02]  /*5a70*/  LOP3.LUT R30, R30, R0, RZ, 0x3c, !PT ;  /* 0x000000001e1e7212 */ /* 0x000fe400078e3cff */
[----:B------:R-:W-:Y:S02]  /*5a80*/  SEL R31, R31, RZ, P0 ;  /* 0x000000ff1f1f7207 */ /* 0x000fe40000000000 */
[----:B------:R-:W-:Y:S11]  /*5a90*/  @!P4 R2UR UR15, R9 ;  /* 0x00000000090fc2ca */ /* 0x000ff600000e0000 */
[----:B------:R-:W-:Y:S02]  /*5aa0*/  @!UPT UIADD3 URZ, UPT, UPT, URZ, URZ, URZ ;  /* 0x000000fffffff290 */ /* 0x000fe4000fffe0ff */
[----:B------:R2:W-:Y:S01]  /*5ab0*/  @!UP0 UTMALDG.3D [UR8], [UR14], desc[UR16] ;  /* 0x000010080e0085b4 */ /* 0x0005e20008011000 */
[----:B------:R2:W-:Y:S01]  /*5ac0*/  @!P4 SYNCS.ARRIVE.TRANS64.RED.A0TR RZ, [UR5+0x40], R28 ;  /* 0x0000401cffffc9a7 */ /* 0x0005e20008300405 */
[----:B------:R-:W-:Y:S01]  /*5ad0*/  SYNCS.ARRIVE.TRANS64.RED.A1T0 RZ, [UR4], RZ ;  /* 0x000000ffffff79a7 */ /* 0x000fe20008100404 */
[----:B------:R-:W-:Y:S04]  /*5ae0*/  UIADD3 UR4, UPT, UPT, UR13, 0x1, URZ ;  /* 0x000000010d047890 */ /* 0x000fe8000fffe0ff */
[----:B------:R-:W-:Y:S04]  /*5af0*/  UISETP.NE.AND UP0, UPT, UR4, 0x3, UPT ;  /* 0x000000030400788c */ /* 0x000fe8000bf05270 */
[----:B------:R-:W-:Y:S02]  /*5b00*/  USEL UR7, URZ, 0x1, UP0 ;  /* 0x00000001ff077887 */ /* 0x000fe40008000000 */
[----:B------:R-:W-:Y:S02]  /*5b10*/  USEL UR5, UR4, URZ, UP0 ;  /* 0x000000ff04057287 */ /* 0x000fe40008000000 */
[----:B------:R-:W-:Y:S02]  /*5b20*/  UPLOP3.LUT UP0, UPT, UPT, UPT, UPT, 0x80, 0x8 ;  /* 0x000000000008789c */ /* 0x000fe40003f0f070 */
[----:B------:R-:W-:Y:S01]  /*5b30*/  LOP3.LUT R34, R34, UR7, RZ, 0x3c, !PT ;  /* 0x0000000722227c12 */ /* 0x000fe2000f8e3cff */
[----:B------:R-:W-:Y:S08]  /*5b40*/  @P3 BRA `(.L_x_87) ;  /* 0xfffffff400183947 */ /* 0x000ff0000383ffff */
[----:B------:R-:W-:Y:S01]  /*5b50*/  UIADD3 UR6, UPT, UPT, UR6, 0x58, URZ ;  /* 0x0000005806067890 */ /* 0x000fe2000fffe0ff */
[----:B------:R-:W-:-:S03]  /*5b60*/  SHF.L.U32 R2, R34, 0x1f, RZ ;  /* 0x0000001f22027819 */ /* 0x000fc600000006ff */
[----:B------:R-:W-:-:S09]  /*5b70*/  ULEA UR4, UR5, UR6, 0x3 ;  /* 0x0000000605047291 */ /* 0x000fd2000f8e18ff */
[----:B------:R-:W1:Y:S02]  /*5b80*/  SYNCS.PHASECHK.TRANS64.TRYWAIT P0, [UR4], R2 ;  /* 0x00000002ff0075a7 */ /* 0x000e640008001104 */
[----:B-1----:R-:W-:Y:S05]  /*5b90*/  @!P0 BRA `(.L_x_88) ;  /* 0x0000003400388947 */ /* 0x002fea0003800000 */
.L_x_156:
        /* <DEDUP_REMOVED lines=9> */
.L_x_158:
[----:B------:R-:W-:-:S04]  /*5c30*/  UIADD3 UR4, UPT, UPT, UR4, 0x1, URZ ;  /* 0x0000000104047890 */ /* 0x000fc8000fffe0ff */
[----:B------:R-:W-:-:S04]  /*5c40*/  UISETP.NE.AND UP0, UPT, UR4, 0x3, UPT ;  /* 0x000000030400788c */ /* 0x000fc8000bf05270 */
[----:B------:R-:W-:Y:S02]  /*5c50*/  USEL UR5, URZ, 0x1, UP0 ;  /* 0x00000001ff057887 */ /* 0x000fe40008000000 */
[----:B------:R-:W-:-:S04]  /*5c60*/  USEL UR4, UR4, URZ, UP0 ;  /* 0x000000ff04047287 */ /* 0x000fc80008000000 */
[----:B------:R-:W-:Y:S01]  /*5c70*/  ULEA UR4, UR4, UR6, 0x3 ;  /* 0x0000000604047291 */ /* 0x000fe2000f8e18ff */
[----:B-1----:R-:W-:-:S04]  /*5c80*/  LOP3.LUT R2, R34, UR5, RZ, 0x3c, !PT ;  /* 0x0000000522027c12 */ /* 0x002fc8000f8e3cff */
[----:B------:R-:W-:Y:S01]  /*5c90*/  SHF.L.U32 R2, R2, 0x1f, RZ ;  /* 0x0000001f02027819 */ /* 0x000fe200000006ff */
[----:B------:R-:W-:-:S07]  /*5ca0*/  IMAD.U32 R0, RZ, RZ, UR4 ;  /* 0x00000004ff007e24 */ /* 0x000fce000f8e00ff */
.L_x_90:
[----:B-1----:R1:W3:Y:S02]  /*5cb0*/  SYNCS.PHASECHK.TRANS64.TRYWAIT P0, [R0+URZ], R2 ;  /* 0x00000002000075a7 */ /* 0x0022e400080011ff */
[----:B---3--:R-:W-:Y:S05]  /*5cc0*/  @!P0 NANOSLEEP.SYNCS 0x989680 ;  /* 0x009896800000895d */ /* 0x008fea0003900000 */
[----:B------:R-:W3:Y:S02]  /*5cd0*/  @!P0 SYNCS.PHASECHK.TRANS64 P0, [R0+URZ], R2 ;  /* 0x00000002000085a7 */ /* 0x000ee400080010ff */
[----:B--23--:R-:W-:Y:S05]  /*5ce0*/  @P0 EXIT ;  /* 0x000000000000094d */ /* 0x00cfea0003800000 */
[----:B------:R-:W-:Y:S05]  /*5cf0*/  BRA `(.L_x_90) ;  /* 0xfffffffc00ec7947 */ /* 0x000fea000383ffff */
.L_x_78:
[----:B------:R-:W-:-:S06]  /*5d00*/  UISETP.GE.AND UP0, UPT, UR14, 0x4, UPT ;  /* 0x000000040e00788c */ /* 0x000fcc000bf06270 */
[----:B------:R-:W-:-:S13]  /*5d10*/  PLOP3.LUT P0, PT, PT, PT, UP0, 0x80, 0x8 ;  /* 0x000000000008781c */ /* 0x000fda0003f0f008 */
[----:B------:R-:W-:Y:S05]  /*5d20*/  @!P0 EXIT ;  /* 0x000000000000894d */ /* 0x000fea0003800000 */
[----:B------:R-:W-:Y:S01]  /*5d30*/  BAR.SYNC.DEFER_BLOCKING 0x6, 0xa0 ;  /* 0x0182800000007b1d */ /* 0x000fe20000010000 */
[C---:B------:R-:W-:Y:S01]  /*5d40*/  IMAD.SHL.U32 R2, R93.reuse, 0x20, RZ ;  /* 0x000000205d027824 */ /* 0x040fe200078e00ff */
[C---:B------:R-:W-:Y:S01]  /*5d50*/  LOP3.LUT R94, R93.reuse, 0x2, RZ, 0xc0, !PT ;  /* 0x000000025d5e7812 */ /* 0x040fe200078ec0ff */
[C---:B------:R-:W-:Y:S01]  /*5d60*/  IMAD.SHL.U32 R99, R93.reuse, 0x4, RZ ;  /* 0x000000045d637824 */ /* 0x040fe200078e00ff */
[C---:B------:R-:W-:Y:S01]  /*5d70*/  LOP3.LUT R100, R93.reuse, 0x60, RZ, 0xc0, !PT ;  /* 0x000000605d647812 */ /* 0x040fe200078ec0ff */
[C---:B------:R-:W-:Y:S01]  /*5d80*/  IMAD.U32 R46, R93.reuse, 0x10000, RZ ;  /* 0x000100005d2e7824 */ /* 0x040fe200078e00ff */
[----:B------:R-:W-:Y:S02]  /*5d90*/  UMOV UR37, 0x400 ;  /* 0x0000040000257882 */ /* 0x000fe40000000000 */
[----:B------:R-:W1:Y:S01]  /*5da0*/  LDC R91, c[0x0][0x370] ;  /* 0x0000dc00ff5b7b82 */ /* 0x000e620000000800 */
[----:B------:R-:W-:Y:S01]  /*5db0*/  ULEA UR37, UR60, UR37, 0x18 ;  /* 0x000000253c257291 */ /* 0x000fe2000f8ec0ff */
[----:B------:R-:W-:Y:S01]  /*5dc0*/  LOP3.LUT R3, R2, 0xc0, RZ, 0xc0, !PT ;  /* 0x000000c002037812 */ /* 0x000fe200078ec0ff */
[----:B------:R-:W-:Y:S01]  /*5dd0*/  IMAD.MOV.U32 R45, RZ, RZ, RZ ;  /* 0x000000ffff2d7224 */ /* 0x000fe200078e00ff */
[----:B------:R-:W-:Y:S01]  /*5de0*/  LOP3.LUT R93, R93, 0x4, RZ, 0xc0, !PT ;  /* 0x000000045d5d7812 */ /* 0x000fe200078ec0ff */
[----:B------:R-:W-:Y:S01]  /*5df0*/  UIADD3 UR43, UPT, UPT, UR37, 0x200, URZ ;  /* 0x00000200252b7890 */ /* 0x000fe2000fffe0ff */
[----:B------:R-:W-:-:S02]  /*5e00*/  LOP3.LUT R99, R3, 0x18, R99, 0xf8, !PT ;  /* 0x0000001803637812 */ /* 0x000fc400078ef863 */
[----:B------:R-:W-:Y:S01]  /*5e10*/  CS2R R96, SRZ ;  /* 0x0000000000607805 */ /* 0x000fe2000001ff00 */
[----:B------:R-:W2:Y:S01]  /*5e20*/  LDC R42, c[0x0][0xf0c] ;  /* 0x0003c300ff2a7b82 */ /* 0x000ea20000000800 */
[----:B------:R-:W-:Y:S01]  /*5e30*/  LOP3.LUT R46, R46, 0x600000, RZ, 0xc0, !PT ;  /* 0x006000002e2e7812 */ /* 0x000fe200078ec0ff */
[----:B------:R-:W-:Y:S01]  /*5e40*/  IMAD.MOV.U32 R103, RZ, RZ, RZ ;  /* 0x000000ffff677224 */ /* 0x000fe200078e00ff */
[----:B------:R-:W-:Y:S01]  /*5e50*/  IADD3 R98, PT, PT, -R93, 0x2, RZ ;  /* 0x000000025d627810 */ /* 0x000fe20007ffe1ff */
[----:B------:R-:W-:Y:S01]  /*5e60*/  IMAD.MOV R94, RZ, RZ, -R94 ;  /* 0x000000ffff5e7224 */ /* 0x000fe200078e0a5e */
[----:B------:R-:W-:Y:S01]  /*5e70*/  LOP3.LUT R99, R99, 0xf20, R2, 0xf8, !PT ;  /* 0x00000f2063637812 */ /* 0x000fe200078ef802 */
[----:B------:R-:W-:Y:S01]  /*5e80*/  IMAD.MOV R93, RZ, RZ, -R93 ;  /* 0x000000ffff5d7224 */ /* 0x000fe200078e0a5d */
[----:B------:R-:W3:Y:S01]  /*5e90*/  LDCU.64 UR54, c[0x0][0x348] ;  /* 0x00006900ff3677ac */ /* 0x000ee20008000a00 */
[----:B------:R-:W4:Y:S01]  /*5ea0*/  LDC R89, c[0x0][0xf20] ;  /* 0x0003c800ff597b82 */ /* 0x000f220000000800 */
[----:B------:R-:W3:Y:S01]  /*5eb0*/  LDS R0, [UR37+0x110] ;  /* 0x00011025ff007984 */ /* 0x000ee20008000800 */
[----:B------:R-:W-:Y:S01]  /*5ec0*/  IMAD.SHL.U32 R98, R98, 0x10, RZ ;  /* 0x0000001062627824 */ /* 0x000fe200078e00ff */
[----:B------:R-:W-:Y:S01]  /*5ed0*/  LEA R99, R99, UR43, 0x1 ;  /* 0x0000002b63637c11 */ /* 0x000fe2000f8e08ff */
[----:B------:R-:W-:Y:S01]  /*5ee0*/  UMOV UR42, 0x1 ;  /* 0x00000001002a7882 */ /* 0x000fe20000000000 */
[----:B------:R-:W-:Y:S01]  /*5ef0*/  UMOV UR36, URZ ;  /* 0x000000ff00247c82 */ /* 0x000fe20008000000 */
[----:B------:R-:W1:Y:S02]  /*5f00*/  LDCU.64 UR48, c[0x0][0xc88] ;  /* 0x00019100ff3077ac */ /* 0x000e640008000a00 */
[----:B------:R-:W1:Y:S01]  /*5f10*/  LDC R41, c[0x0][0xf30] ;  /* 0x0003cc00ff297b82 */ /* 0x000e620000000800 */
[----:B------:R-:W1:Y:S01]  /*5f20*/  LDCU.64 UR50, c[0x0][0xc90] ;  /* 0x00019200ff3277ac */ /* 0x000e620008000a00 */
[----:B------:R-:W-:Y:S01]  /*5f30*/  UMOV UR41, URZ ;  /* 0x000000ff00297c82 */ /* 0x000fe20008000000 */
[----:B------:R-:W-:-:S05]  /*5f40*/  UMOV UR40, URZ ;  /* 0x000000ff00287c82 */ /* 0x000fca0008000000 */
[----:B------:R-:W1:Y:S08]  /*5f50*/  LDC.64 R84, c[0x0][0xf10] ;  /* 0x0003c400ff547b82 */ /* 0x000e700000000a00 */
[----:B------:R-:W1:Y:S08]  /*5f60*/  LDC.64 R38, c[0x0][0xf18] ;  /* 0x0003c600ff267b82 */ /* 0x000e700000000a00 */
[----:B------:R-:W1:Y:S08]  /*5f70*/  LDC.64 R36, c[0x0][0xf28] ;  /* 0x0003ca00ff247b82 */ /* 0x000e700000000a00 */
[----:B------:R-:W1:Y:S01]  /*5f80*/  LDC.64 R82, c[0x0][0xcb0] ;  /* 0x00032c00ff527b82 */ /* 0x000e620000000a00 */
[----:B---3--:R-:W-:-:S07]  /*5f90*/  IMAD.IADD R46, R0, 0x1, R46 ;  /* 0x00000001002e7824 */ /* 0x008fce00078e022e */
[----:B------:R-:W3:Y:S08]  /*5fa0*/  LDC.64 R80, c[0x0][0xca8] ;  /* 0x00032a00ff507b82 */ /* 0x000ef00000000a00 */
[----:B--2-4-:R-:W1:Y:S02]  /*5fb0*/  LDC R90, c[0x0][0x374] ;  /* 0x0000dd00ff5a7b82 */ /* 0x014e640000000800 */
.L_x_121:
[C---:B------:R-:W-:Y:S02]  /*5fc0*/  LEA R0, R103.reuse, UR37, 0x3 ;  /* 0x0000002567007c11 */ /* 0x040fe4000f8e18ff */
[----:B------:R-:W-:Y:S02]  /*5fd0*/  SHF.L.U32 R2, R96, 0x1f, RZ ;  /* 0x0000001f60027819 */ /* 0x000fe400000006ff */
[----:B------:R-:W-:Y:S02]  /*5fe0*/  LEA R16, R103, UR37, 0x4 ;  /* 0x0000002567107c11 */ /* 0x000fe4000f8e20ff */
[----:B------:R-:W2:Y:S02]  /*5ff0*/  SYNCS.PHASECHK.TRANS64.TRYWAIT P0, [R0+URZ+0x80], R2 ;  /* 0x00008002000075a7 */ /* 0x000ea400080011ff */
[----:B--2---:R-:W-:Y:S05]  /*6000*/  @!P0 BRA `(.L_x_91) ;  /* 0x00000030004c8947 */ /* 0x004fea0003800000 */
.L_x_159:
[----:B------:R-:W4:Y:S01]  /*6010*/  LDC.64 R10, c[0x0][0xf10] ;  /* 0x0003c400ff0a7b82 */ /* 0x000f220000000a00 */
[----:B------:R-:W3:Y:S01]  /*6020*/  LDS.128 R16, [R16+0xf0] ;  /* 0x0000f00010107984 */ /* 0x000ee20000000c00 */
[----:B-1----:R-:W-:Y:S01]  /*6030*/  ISETP.NE.AND P1, PT, R41, 0x1, PT ;  /* 0x000000012900780c */ /* 0x002fe20003f25270 */
[----:B--2---:R-:W-:Y:S01]  /*6040*/  VIADD R0, R0, 0x90 ;  /* 0x0000009000007836 */ /* 0x004fe20000000000 */
[----:B------:R-:W-:Y:S04]  /*6050*/  ISETP.GE.AND P0, PT, R40, 0x1, PT ;  /* 0x000000012800780c */ /* 0x000fe80003f06270 */
[----:B------:R-:W1:Y:S01]  /*6060*/  LDC.64 R8, c[0x0][0xf18] ;  /* 0x0003c600ff087b82 */ /* 0x000e620000000a00 */
[----:B------:R-:W-:Y:S01]  /*6070*/  PRMT R0, RZ, 0x654, R0 ;  /* 0x00000654ff007816 */ /* 0x000fe20000000000 */
[----:B------:R-:W-:Y:S01]  /*6080*/  @!PT LDS RZ, [RZ] ;  /* 0x00000000fffff984 */ /* 0x000fe20000000800 */
[----:B------:R-:W-:Y:S01]  /*6090*/  @!PT LDS RZ, [RZ] ;  /* 0x00000000fffff984 */ /* 0x000fe20000000800 */
[----:B------:R-:W-:Y:S01]  /*60a0*/  @!PT LDS RZ, [RZ] ;  /* 0x00000000fffff984 */ /* 0x000fe20000000800 */
[----:B------:R-:W-:Y:S01]  /*60b0*/  @!PT LDS RZ, [RZ] ;  /* 0x00000000fffff984 */ /* 0x000fe20000000800 */
[----:B------:R2:W-:Y:S06]  /*60c0*/  MEMBAR.ALL.CTA ;  /* 0x0000000000007992 */ /* 0x0005ec0000008000 */
[----:B--2---:R-:W2:Y:S01]  /*60d0*/  FENCE.VIEW.ASYNC.S ;  /* 0x00000000000073c6 */ /* 0x004ea20000000000 */
[----:B------:R-:W1:Y:S08]  /*60e0*/  @!P1 LDC R12, c[0x0][0xf20] ;  /* 0x0003c800ff0c9b82 */ /* 0x000e700000000800 */
[----:B------:R-:W1:Y:S01]  /*60f0*/  @!P1 LDC R7, c[0x0][0xf0c] ;  /* 0x0003c300ff079b82 */ /* 0x000e620000000800 */
[----:B--2---:R2:W-:Y:S01]  /*6100*/  SYNCS.ARRIVE.TRANS64.RED.A1T0 RZ, [R0+URZ], RZ ;  /* 0x000000ff00ff79a7 */ /* 0x0045e200081004ff */
[----:B---3--:R-:W-:Y:S04]  /*6110*/  LOP3.LUT P4, RZ, R18, 0x1, RZ, 0xc0, !PT ;  /* 0x0000000112ff7812 */ /* 0x008fe8000788c0ff */
[----:B------:R-:W-:Y:S09]  /*6120*/  P2R R101, PR, RZ, 0x10 ;  /* 0x00000010ff657803 */ /* 0x000ff20000000000 */
[----:B------:R-:W-:Y:S02]  /*6130*/  @P4 MOV R44, R16 ;  /* 0x00000010002c4202 */ /* 0x000fe40000000f00 */
[----:B------:R-:W-:Y:S01]  /*6140*/  @P4 LOP3.LUT R43, R17, 0xffff, RZ, 0xc0, !PT ;  /* 0x0000ffff112b4812 */ /* 0x000fe200078ec0ff */
[----:B--2-4-:R-:W-:Y:S06]  /*6150*/  @!P0 BRA `(.L_x_92) ;  /* 0x0000000000a48947 */ /* 0x014fec0003800000 */
[----:B------:R-:W-:Y:S01]  /*6160*/  IMAD.HI.U32 R0, R90, R39, RZ ;  /* 0x000000275a007227 */ /* 0x000fe200078e00ff */
[----:B------:R-:W-:Y:S02]  /*6170*/  ISETP.NE.AND P0, PT, R38, 0x1, PT ;  /* 0x000000012600780c */ /* 0x000fe40003f05270 */
[----:B------:R-:W-:Y:S01]  /*6180*/  ISETP.NE.AND P2, PT, R40, 0x1, PT ;  /* 0x000000012800780c */ /* 0x000fe20003f45270 */
[----:B------:R-:W-:Y:S01]  /*6190*/  IMAD.HI.U32 R4, R91, R84, RZ ;  /* 0x000000545b047227 */ /* 0x000fe200078e00ff */
[----:B------:R-:W-:Y:S02]  /*61a0*/  SHF.R.U32.HI R0, RZ, R89, R0 ;  /* 0x00000059ff007219 */ /* 0x000fe40000011600 */
[----:B------:R-:W-:Y:S01]  /*61b0*/  ISETP.NE.AND P3, PT, R42, 0x1, PT ;  /* 0x000000012a00780c */ /* 0x000fe20003f65270 */
[----:B------:R-:W-:Y:S01]  /*61c0*/  IMAD.HI.U32 R6, R43, R39, RZ ;  /* 0x000000272b067227 */ /* 0x000fe200078e00ff */
[-C--:B------:R-:W-:Y:S02]  /*61d0*/  SHF.R.U32.HI R4, RZ, R85.reuse, R4 ;  /* 0x00000055ff047219 */ /* 0x080fe40000011604 */
        /* <DEDUP_REMOVED lines=14> */
[C---:B------:R-:W-:Y:S03]  /*62c0*/  IMAD.HI.U32 R0, R3.reuse, R36, RZ ;  /* 0x0000002403007227 */ /* 0x040fe600078e00ff */
[C---:B------:R-:W-:Y:S02]  /*62d0*/  ISETP.GE.OR P0, PT, R2.reuse, R5, P0 ;  /* 0x000000050200720c */ /* 0x040fe40000706670 */
[----:B------:R-:W-:Y:S04]  /*62e0*/  SHF.R.U32.HI R0, RZ, R37, R0 ;  /* 0x00000025ff007219 */ /* 0x000fe80000011600 */
[C---:B------:R-:W-:Y:S05]  /*62f0*/  SEL R6, R3.reuse, R0, !P2 ;  /* 0x0000000003067207 */ /* 0x040fea0005000000 */
        /* <DEDUP_REMOVED lines=14> */
[----:B------:R-:W-:Y:S07]  /*63e0*/  IMAD R43, R3, R38, R43 ;  /* 0x00000026032b7224 */ /* 0x000fee00078e022b */
.L_x_92:
[----:B------:R-:W-:Y:S01]  /*63f0*/  @!P1 IMAD.HI.U32 R0, R44, R10, RZ ;  /* 0x0000000a2c009227 */ /* 0x000fe200078e00ff */
[----:B-1----:R-:W-:Y:S01]  /*6400*/  @!P1 ISETP.NE.AND P0, PT, R8, 0x1, PT ;  /* 0x000000010800980c */ /* 0x002fe20003f05270 */
[----:B------:R-:W-:Y:S01]  /*6410*/  ULOP3.LUT UP0, URZ, UR43, 0x1b0, URZ, 0xc0, !UPT ;  /* 0x000001b02bff7892 */ /* 0x000fe2000f80c0ff */
[----:B------:R-:W-:Y:S01]  /*6420*/  @!P1 ISETP.NE.AND P2, PT, R7, 0x1, PT ;  /* 0x000000010700980c */ /* 0x000fe20003f45270 */
[----:B------:R-:W-:Y:S01]  /*6430*/  @!P1 IMAD.HI.U32 R2, R43, R9, RZ ;  /* 0x000000092b029227 */ /* 0x000fe200078e00ff */
[----:B------:R-:W-:Y:S01]  /*6440*/  @!P1 SHF.R.U32.HI R0, RZ, R11, R0 ;  /* 0x0000000bff009219 */ /* 0x000fe20000011600 */
[----:B------:R-:W-:Y:S01]  /*6450*/  USHF.L.U32 UR46, UR20, 0x7, URZ ;  /* 0x00000007142e7899 */ /* 0x000fe200080006ff */
[----:B------:R-:W-:Y:S01]  /*6460*/  R2UR UR4, R24 ;  /* 0x00000000180472ca */ /* 0x000fe200000e0000 */
[----:B------:R-:W-:Y:S01]  /*6470*/  VIADD R103, R103, 0x1 ;  /* 0x0000000167677836 */ /* 0x000fe20000000000 */
[----:B------:R-:W-:Y:S02]  /*6480*/  @!P1 SHF.R.U32.HI R2, RZ, R12, R2 ;  /* 0x0000000cff029219 */ /* 0x000fe40000011602 */
[----:B------:R-:W-:Y:S02]  /*6490*/  @!P1 SEL R3, R44, R0, !P2 ;  /* 0x000000002c039207 */ /* 0x000fe40005000000 */
[----:B------:R-:W-:Y:S02]  /*64a0*/  @!P1 SEL R2, R43, R2, !P0 ;  /* 0x000000022b029207 */ /* 0x000fe40004000000 */
[----:B------:R-:W-:Y:S03]  /*64b0*/  @P4 SHF.R.U32.HI R95, RZ, 0x10, R17 ;  /* 0x00000010ff5f4819 */ /* 0x000fe60000011611 */
[----:B------:R-:W-:Y:S02]  /*64c0*/  @!P1 IMAD.IADD R0, R2, 0x1, -R3 ;  /* 0x0000000102009824 */ /* 0x000fe400078e0a03 */
[----:B------:R-:W-:Y:S01]  /*64d0*/  @!P1 IMAD.IADD R2, R3, 0x1, -R2 ;  /* 0x0000000103029824 */ /* 0x000fe200078e0a02 */
[----:B------:R-:W-:Y:S01]  /*64e0*/  USHF.L.U32 UR45, UR4, 0x6, URZ ;  /* 0x00000006042d7899 */ /* 0x000fe200080006ff */
[----:B------:R-:W-:Y:S02]  /*64f0*/  @!P1 IMAD R44, R0, R7, R44 ;  /* 0x00000007002c9224 */ /* 0x000fe400078e022c */
[----:B------:R-:W-:Y:S01]  /*6500*/  @!P1 IMAD R43, R2, R8, R43 ;  /* 0x00000008022b9224 */ /* 0x000fe200078e022b */
[----:B------:R-:W-:Y:S08]  /*6510*/  BRA.U !UP0, `(.L_x_93) ;  /* 0x00000001087c7547 */ /* 0x000ff0000b800000 */
[----:B------:R-:W1:Y:S01]  /*6520*/  LDCU.64 UR8, c[0x4][0x80] ;  /* 0x01001000ff0877ac */ /* 0x000e620008000a00 */
[----:B------:R-:W-:Y:S01]  /*6530*/  MOV R2, 0x0 ;  /* 0x0000000000027802 */ /* 0x000fe20000000f00 */
[----:B------:R-:W-:Y:S02]  /*6540*/  HFMA2 R12, -RZ, RZ, 0, 5.9604644775390625e-08 ;  /* 0x00000001ff0c7431 */ /* 0x000fe400000001ff */
[----:B------:R-:W-:Y:S01]  /*6550*/  IMAD.MOV.U32 R8, RZ, RZ, 0x70 ;  /* 0x00000070ff087424 */ /* 0x000fe200078e00ff */
[----:B------:R2:W3:Y:S01]  /*6560*/  LDC.64 R14, c[0x4][R2] ;  /* 0x01000000020e7b82 */ /* 0x0004e20000000a00 */
[----:B------:R-:W4:Y:S01]  /*6570*/  LDCU.64 UR6, c[0x4][0x88] ;  /* 0x01001100ff0677ac */ /* 0x000f220008000a00 */
[----:B------:R-:W-:Y:S01]  /*6580*/  IMAD.MOV.U32 R13, RZ, RZ, RZ ;  /* 0x000000ffff0d7224 */ /* 0x000fe200078e00ff */
[----:B------:R-:W2:Y:S01]  /*6590*/  LDCU.64 UR4, c[0x4][0x8] ;  /* 0x01000100ff0477ac */ /* 0x000ea20008000a00 */
[----:B-1----:R-:W-:Y:S01]  /*65a0*/  MOV R5, UR9 ;  /* 0x0000000900057c02 */ /* 0x002fe20008000f00 */
[----:B------:R-:W-:Y:S01]  /*65b0*/  IMAD.U32 R4, RZ, RZ, UR8 ;  /* 0x00000008ff047e24 */ /* 0x000fe2000f8e00ff */
[----:B----4-:R-:W-:Y:S01]  /*65c0*/  MOV R7, UR7 ;  /* 0x0000000700077c02 */ /* 0x010fe20008000f00 */
[----:B------:R-:W-:Y:S01]  /*65d0*/  IMAD.U32 R6, RZ, RZ, UR6 ;  /* 0x00000006ff067e24 */ /* 0x000fe2000f8e00ff */
[----:B--2---:R-:W-:Y:S01]  /*65e0*/  MOV R11, UR5 ;  /* 0x00000005000b7c02 */ /* 0x004fe20008000f00 */
[----:B------:R-:W-:Y:S02]  /*65f0*/  IMAD.U32 R10, RZ, RZ, UR4 ;  /* 0x00000004ff0a7e24 */ /* 0x000fe4000f8e00ff */
[----:B------:R-:W-:Y:S07]  /*6600*/  LEPC R20, `(.L_x_94) ;  /* 0x000000001014794e */ /* 0x000fee0000000000 */
[----:B---3-5:R-:W-:Y:S05]  /*6610*/  CALL.ABS.NOINC R14 ;  /* 0x000000000e007343 */ /* 0x028fea0003c00000 */
.L_x_94:
[----:B------:R-:W1:Y:S01]  /*6620*/  LDCU.64 UR8, c[0x4][0x80] ;  /* 0x01001000ff0877ac */ /* 0x000e620008000a00 */
[----:B------:R-:W2:Y:S01]  /*6630*/  LDC.64 R2, c[0x4][R2] ;  /* 0x0100000002027b82 */ /* 0x000ea20000000a00 */
[----:B------:R-:W-:Y:S02]  /*6640*/  HFMA2 R12, -RZ, RZ, 0, 5.9604644775390625e-08 ;  /* 0x00000001ff0c7431 */ /* 0x000fe400000001ff */
[----:B------:R-:W-:Y:S02]  /*6650*/  IMAD.MOV.U32 R8, RZ, RZ, 0x70 ;  /* 0x00000070ff087424 */ /* 0x000fe400078e00ff */
[----:B------:R-:W-:Y:S01]  /*6660*/  IMAD.MOV.U32 R13, RZ, RZ, RZ ;  /* 0x000000ffff0d7224 */ /* 0x000fe200078e00ff */
[----:B------:R-:W3:Y:S01]  /*6670*/  LDCU.64 UR6, c[0x4][0x88] ;  /* 0x01001100ff0677ac */ /* 0x000ee20008000a00 */
[----:B------:R-:W4:Y:S01]  /*6680*/  LDCU.64 UR4, c[0x4][0x8] ;  /* 0x01000100ff0477ac */ /* 0x000f220008000a00 */
[----:B-1----:R-:W-:Y:S02]  /*6690*/  MOV R4, UR8 ;  /* 0x0000000800047c02 */ /* 0x002fe40008000f00 */
[----:B------:R-:W-:Y:S02]  /*66a0*/  MOV R5, UR9 ;  /* 0x0000000900057c02 */ /* 0x000fe40008000f00 */
[----:B---3--:R-:W-:Y:S01]  /*66b0*/  MOV R7, UR7 ;  /* 0x0000000700077c02 */ /* 0x008fe20008000f00 */
[----:B------:R-:W-:Y:S01]  /*66c0*/  IMAD.U32 R6, RZ, RZ, UR6 ;  /* 0x00000006ff067e24 */ /* 0x000fe2000f8e00ff */
[----:B----4-:R-:W-:Y:S01]  /*66d0*/  MOV R11, UR5 ;  /* 0x00000005000b7c02 */ /* 0x010fe20008000f00 */
[----:B------:R-:W-:Y:S02]  /*66e0*/  IMAD.U32 R10, RZ, RZ, UR4 ;  /* 0x00000004ff0a7e24 */ /* 0x000fe4000f8e00ff */
[----:B------:R-:W-:Y:S07]  /*66f0*/  LEPC R20, `(.L_x_93) ;  /* 0x000000001014794e */ /* 0x000fee0000000000 */
[----:B--2---:R-:W-:Y:S05]  /*6700*/  CALL.ABS.NOINC R2 ;  /* 0x0000000002007343 */ /* 0x004fea0003c00000 */
.L_x_93:
[----:B------:R-:W-:Y:S01]  /*6710*/  ISETP.NE.U32.AND P4, PT, R82, RZ, PT ;  /* 0x000000ff5200720c */ /* 0x000fe20003f85070 */
[----:B------:R-:W-:Y:S01]  /*6720*/  UISETP.NE.AND UP2, UPT, UR53, URZ, UPT ;  /* 0x000000ff3500728c */ /* 0x000fe2000bf45270 */
[----:B------:R-:W-:Y:S01]  /*6730*/  ISETP.NE.U32.AND P2, PT, RZ, UR48, PT ;  /* 0x00000030ff007c0c */ /* 0x000fe2000bf45070 */
[----:B------:R-:W-:Y:S01]  /*6740*/  UISETP.NE.U32.AND UP1, UPT, UR50, URZ, UPT ;  /* 0x000000ff3200728c */ /* 0x000fe2000bf25070 */
[----:B------:R-:W-:Y:S01]  /*6750*/  ISETP.NE.AND.EX P4, PT, R83, RZ, PT, P4 ;  /* 0x000000ff5300720c */ /* 0x000fe20003f85340 */
[----:B------:R-:W-:Y:S01]  /*6760*/  UPLOP3.LUT UP0, UPT, UPT, UPT, UPT, 0x40, 0x4 ;  /* 0x000000000004789c */ /* 0x000fe20003f0e870 */
[----:B------:R-:W-:Y:S01]  /*6770*/  ISETP.NE.AND.EX P2, PT, RZ, UR49, PT, P2 ;  /* 0x00000031ff007c0c */ /* 0x000fe2000bf45320 */
[----:B------:R-:W-:Y:S01]  /*6780*/  UISETP.NE.AND.EX UP1, UPT, UR51, URZ, UPT, UP1 ;  /* 0x000000ff3300728c */ /* 0x000fe2000bf25310 */
[----:B------:R-:W-:Y:S04]  /*6790*/  PLOP3.LUT P1, PT, PT, PT, UP2, 0x80, 0x8 ;  /* 0x000000000008781c */ /* 0x000fe80003f2f028 */
[----:B------:R-:W-:Y:S06]  /*67a0*/  @UP2 UPLOP3.LUT UP0, UPT, UPT, UPT, UP1, 0x80, 0x8 ;  /* 0x000000000008289c */ /* 0x000fec0003f0f010 */
[----:B------:R-:W-:Y:S01]  /*67b0*/  PLOP3.LUT P0, PT, PT, PT, UP0, 0x80, 0x8 ;  /* 0x000000000008781c */ /* 0x000fe20003f0f008 */
[----:B------:R-:W-:Y:S01]  /*67c0*/  @!UPT UIADD3 URZ, UPT, UPT, URZ, URZ, URZ ;  /* 0x000000fffffff290 */ /* 0x000fe2000fffe0ff */
[----:B------:R-:W-:Y:S11]  /*67d0*/  BRA.U !UP1, `(.L_x_95) ;  /* 0x0000000109387547 */ /* 0x000ff6000b800000 */
[----:B------:R-:W-:Y:S01]  /*67e0*/  UISETP.NE.U32.AND UP0, UPT, UR48, URZ, UPT ;  /* 0x000000ff3000728c */ /* 0x000fe2000bf05070 */
[----:B------:R-:W-:Y:S02]  /*67f0*/  HFMA2 R0, -RZ, RZ, 0, 5.9604644775390625e-08 ;  /* 0x00000001ff007431 */ /* 0x000fe400000001ff */
[----:B------:R-:W-:Y:S01]  /*6800*/  IMAD.MOV.U32 R88, RZ, RZ, 0x1 ;  /* 0x00000001ff587424 */ /* 0x000fe200078e00ff */
[----:B------:R-:W-:Y:S06]  /*6810*/  UISETP.NE.AND.EX UP0, UPT, UR49, URZ, UPT, UP0 ;  /* 0x000000ff3100728c */ /* 0x000fec000bf05300 */
[----:B------:R-:W-:Y:S05]  /*6820*/  PLOP3.LUT P3, PT, PT, PT, UP0, 0x80, 0x8 ;  /* 0x000000000008781c */ /* 0x000fea0003f6f008 */
[----:B------:R-:W1:Y:S01]  /*6830*/  @UP0 LDCU.64 UR4, c[0x0][0xc88] ;  /* 0x00019100ff0407ac */ /* 0x000e620008000a00 */
[----:B------:R-:W-:Y:S07]  /*6840*/  @UP0 UIMAD UR6, UR52, UR50, URZ ;  /* 0x00000032340602a4 */ /* 0x000fee000f8e02ff */
[----:B------:R-:W-:Y:S01]  /*6850*/  @!P3 PRMT R88, R0, 0x7610, R88 ;  /* 0x000076100058b816 */ /* 0x000fe20000000058 */
[----:B-1----:R-:W-:Y:S06]  /*6860*/  @UP0 UIMAD.WIDE UR4, UR6, 0x4, UR4 ;  /* 0x00000004060408a5 */ /* 0x002fec000f8e0204 */
[----:B------:R-:W-:Y:S01]  /*6870*/  IMAD.U32 R2, RZ, RZ, UR4 ;  /* 0x00000004ff027e24 */ /* 0x000fe2000f8e00ff */
[----:B------:R-:W-:Y:S04]  /*6880*/  MOV R3, UR5 ;  /* 0x0000000500037c02 */ /* 0x000fe80008000f00 */
[----:B------:R-:W1:Y:S01]  /*6890*/  @!UP0 LDCU UR4, c[0x0][0xc80] ;  /* 0x00019000ff0487ac */ /* 0x000e620008000800 */
[----:B-----5:R2:W5:Y:S02]  /*68a0*/  @P3 LDG.E R49, desc[UR58][R2.64] ;  /* 0x0000003a02313981 */ /* 0x020564000c1e1900 */
[----:B-12---:R-:W-:Y:S02]  /*68b0*/  @!P3 IMAD.U32 R49, RZ, RZ, UR4 ;  /* 0x00000004ff31be24 */ /* 0x006fe4000f8e00ff */
.L_x_95:
[----:B------:R-:W-:Y:S05]  /*68c0*/  @!P4 BRA `(.L_x_96) ;  /* 0x000000000020c947 */ /* 0x000fea0003800000 */
[----:B------:R-:W-:Y:S04]  /*68d0*/  ISETP.NE.U32.AND P3, PT, R80, RZ, PT ;  /* 0x000000ff5000720c */ /* 0x000fe80003f65070 */
[----:B------:R-:W-:Y:S11]  /*68e0*/  ISETP.NE.AND.EX P3, PT, R81, RZ, PT, P3 ;  /* 0x000000ff5100720c */ /* 0x000ff60003f65330 */
[----:B------:R-:W-:Y:S02]  /*68f0*/  @!UPT UIADD3 URZ, UPT, UPT, URZ, URZ, URZ ;  /* 0x000000fffffff290 */ /* 0x000fe4000fffe0ff */
[----:B------:R-:W1:Y:S01]  /*6900*/  @P3 LDC.64 R2, c[0x0][0xca8] ;  /* 0x00032a00ff023b82 */ /* 0x000e620000000a00 */
[----:B------:R-:W-:Y:S04]  /*6910*/  @P3 IMAD R0, R82, UR52, RZ ;  /* 0x0000003452003c24 */ /* 0x000fe8000f8e02ff */
[----:B-1----:R-:W-:Y:S05]  /*6920*/  @P3 IMAD.WIDE R2, R0, 0x4, R2 ;  /* 0x0000000400023825 */ /* 0x002fea00078e0202 */
[----:B-----5:R1:W5:Y:S02]  /*6930*/  @P3 LDG.E R47, desc[UR58][R2.64] ;  /* 0x0000003a022f3981 */ /* 0x020364000c1e1900 */
[----:B-1----:R-:W2:Y:S02]  /*6940*/  @!P3 LDC R47, c[0x0][0xca0] ;  /* 0x00032800ff2fbb82 */ /* 0x002ea40000000800 */
.L_x_96:
[----:B-----5:R-:W-:Y:S01]  /*6950*/  FSETP.NEU.AND P3, PT, R49, RZ, PT ;  /* 0x000000ff3100720b */ /* 0x020fe20003f6d000 */
[----:B------:R-:W-:Y:S01]  /*6960*/  ULOP3.LUT UR4, UR42, 0x1, URZ, 0x3c, !UPT ;  /* 0x000000012a047892 */ /* 0x000fe2000f8e3cff */
[----:B------:R-:W-:Y:S01]  /*6970*/  SEL R4, RZ, 0xffffffff, P2 ;  /* 0xffffffffff047807 */ /* 0x000fe20001000000 */
[----:B------:R-:W-:Y:S01]  /*6980*/  IMAD.U32 R72, RZ, RZ, UR36 ;  /* 0x00000024ff487e24 */ /* 0x000fe2000f8e00ff */
[----:B------:R-:W-:Y:S01]  /*6990*/  @P1 LOP3.LUT P2, RZ, R88, 0xff, RZ, 0xc0, !PT ;  /* 0x000000ff58ff1812 */ /* 0x000fe2000784c0ff */
[----:B------:R-:W-:Y:S01]  /*69a0*/  IMAD.SHL.U32 R106, R94, 0x10, RZ ;  /* 0x000000105e6a7824 */ /* 0x000fe200078e00ff */
[----:B------:R-:W-:Y:S01]  /*69b0*/  @P1 SEL R0, RZ, 0xffffffff, P3 ;  /* 0xffffffffff001807 */ /* 0x000fe20001800000 */
[----:B------:R-:W-:Y:S01]  /*69c0*/  IMAD.U32 R107, RZ, RZ, UR4 ;  /* 0x00000004ff6b7e24 */ /* 0x000fe2000f8e00ff */
[----:B------:R-:W-:Y:S01]  /*69d0*/  LEA R73, R45, UR37, 0x3 ;  /* 0x000000252d497c11 */ /* 0x000fe2000f8e18ff */
[----:B------:R-:W-:Y:S01]  /*69e0*/  IMAD.SHL.U32 R72, R72, 0x2000, RZ ;  /* 0x0000200048487824 */ /* 0x000fe200078e00ff */
[----:B------:R-:W-:Y:S01]  /*69f0*/  @P0 SEL R0, R4, R0, !P2 ;  /* 0x0000000004000207 */ /* 0x000fe20005000000 */
[----:B------:R-:W-:Y:S01]  /*6a00*/  IMAD.SHL.U32 R105, R93, 0x10, RZ ;  /* 0x000000105d697824 */ /* 0x000fe200078e00ff */
[----:B------:R-:W-:Y:S01]  /*6a10*/  PLOP3.LUT P2, PT, PT, PT, UP1, 0x80, 0x8 ;  /* 0x000000000008781c */ /* 0x000fe20003f4f018 */
[----:B------:R-:W-:Y:S01]  /*6a20*/  IMAD.IADD R67, R99, 0x1, R72 ;  /* 0x0000000163437824 */ /* 0x000fe200078e0248 */
[----:B------:R-:W-:Y:S01]  /*6a30*/  @P1 LOP3.LUT R0, R0, 0x1, RZ, 0xc0, !PT ;  /* 0x0000000100001812 */ /* 0x000fe200078ec0ff */
[----:B------:R-:W-:Y:S01]  /*6a40*/  BSSY B1, `(.L_x_97) ;  /* 0x0000039000017945 */ /* 0x000fe20003800000 */
[----:B------:R-:W-:Y:S01]  /*6a50*/  LOP3.LUT P4, R102, R88, 0xff, RZ, 0xc0, !PT ;  /* 0x000000ff58667812 */ /* 0x000fe2000788c0ff */
[----:B------:R-:W-:Y:S01]  /*6a60*/  IMAD.IADD R66, R67, 0x1, R106 ;  /* 0x0000000143427824 */ /* 0x000fe200078e026a */
[----:B------:R-:W-:Y:S01]  /*6a70*/  ISETP.NE.U32.OR P5, PT, R0, 0x1, !P1 ;  /* 0x000000010000780c */ /* 0x000fe20004fa5470 */
[----:B------:R-:W-:Y:S01]  /*6a80*/  IMAD.U32 R0, RZ, RZ, UR36 ;  /* 0x00000024ff007e24 */ /* 0x000fe2000f8e00ff */
[----:B------:R-:W-:Y:S01]  /*6a90*/  SEL R3, RZ, 0xffffffff, P3 ;  /* 0xffffffffff037807 */ /* 0x000fe20001800000 */
[----:B------:R-:W-:Y:S01]  /*6aa0*/  IMAD.MOV.U32 R75, RZ, RZ, 0x1 ;  /* 0x00000001ff4b7424 */ /* 0x000fe200078e00ff */
[----:B------:R-:W-:Y:S01]  /*6ab0*/  P2R R104, PR, RZ, 0x20 ;  /* 0x00000020ff687803 */ /* 0x000fe20000000000 */
[----:B------:R-:W-:Y:S01]  /*6ac0*/  IMAD R48, R45, 0x40, R46 ;  /* 0x000000402d307824 */ /* 0x000fe200078e022e */
[----:B------:R-:W-:Y:S01]  /*6ad0*/  LEA R0, R0, UR37, 0x3 ;  /* 0x0000002500007c11 */ /* 0x000fe2000f8e18ff */
[----:B------:R-:W-:Y:S01]  /*6ae0*/  IMAD.U32 R74, RZ, RZ, UR36 ;  /* 0x00000024ff4a7e24 */ /* 0x000fe2000f8e00ff */
[----:B------:R-:W-:Y:S02]  /*6af0*/  @P2 SEL R3, R4, R3, !P4 ;  /* 0x0000000304032207 */ /* 0x000fe40006000000 */
[----:B------:R-:W-:Y:S02]  /*6b00*/  CS2R R78, SRZ ;  /* 0x00000000004e7805 */ /* 0x000fe4000001ff00 */
[----:B------:R-:W-:Y:S02]  /*6b10*/  CS2R R76, SRZ ;  /* 0x00000000004c7805 */ /* 0x000fe4000001ff00 */
[----:B------:R-:W-:Y:S02]  /*6b20*/  CS2R R70, SRZ ;  /* 0x0000000000467805 */ /* 0x000fe4000001ff00 */
[----:B------:R-:W-:Y:S02]  /*6b30*/  LOP3.LUT R3, R3, 0x1, RZ, 0xc0, !PT ;  /* 0x0000000103037812 */ /* 0x000fe400078ec0ff */
[----:B------:R-:W-:Y:S02]  /*6b40*/  CS2R R68, SRZ ;  /* 0x0000000000447805 */ /* 0x000fe4000001ff00 */
[----:B------:R-:W-:Y:S02]  /*6b50*/  @P5 SHF.L.U32 R2, R107, 0x1f, RZ ;  /* 0x0000001f6b025819 */ /* 0x000fe400000006ff */
[----:B------:R-:W-:Y:S02]  /*6b60*/  CS2R R62, SRZ ;  /* 0x00000000003e7805 */ /* 0x000fe4000001ff00 */
[----:B------:R-:W-:Y:S02]  /*6b70*/  ISETP.NE.U32.AND P2, PT, R3, 0x1, PT ;  /* 0x000000010300780c */ /* 0x000fe40003f45070 */
[----:B------:R-:W-:Y:S01]  /*6b80*/  CS2R R60, SRZ ;  /* 0x00000000003c7805 */ /* 0x000fe2000001ff00 */
[----:B------:R1:W3:Y:S01]  /*6b90*/  @P5 SYNCS.PHASECHK.TRANS64.TRYWAIT P1, [R0+URZ+0x40], R2 ;  /* 0x00004002000055a7 */ /* 0x0002e200080211ff */
[----:B------:R-:W-:Y:S02]  /*6ba0*/  CS2R R58, SRZ ;  /* 0x00000000003a7805 */ /* 0x000fe4000001ff00 */
[----:B------:R-:W-:Y:S02]  /*6bb0*/  P2R R108, PR, RZ, 0x4 ;  /* 0x00000004ff6c7803 */ /* 0x000fe40000000000 */
[----:B------:R-:W-:Y:S01]  /*6bc0*/  CS2R R56, SRZ ;  /* 0x0000000000387805 */ /* 0x000fe2000001ff00 */
[----:B------:R-:W-:Y:S02]  /*6bd0*/  IMAD.IADD R65, R67, 0x1, R105 ;  /* 0x0000000143417824 */ /* 0x000fe400078e0269 */
[----:B------:R-:W-:Y:S01]  /*6be0*/  IMAD.IADD R64, R98, 0x1, R66 ;  /* 0x0000000162407824 */ /* 0x000fe200078e0242 */
[----:B-1----:R-:W-:Y:S04]  /*6bf0*/  SHF.L.U32 R2, R97, 0x1f, RZ ;  /* 0x0000001f61027819 */ /* 0x002fe800000006ff */
[----:B------:R1:W4:Y:S01]  /*6c00*/  SYNCS.PHASECHK.TRANS64.TRYWAIT P0, [R73+URZ+0xa0], R2 ;  /* 0x0000a002490075a7 */ /* 0x00032200080011ff */
[----:B---3--:R-:W-:Y:S01]  /*6c10*/  @P5 SEL R75, RZ, 0x1, !P1 ;  /* 0x00000001ff4b5807 */ /* 0x008fe20004800000 */
[----:B-1----:R-:W-:Y:S06]  /*6c20*/  @!P5 BRA `(.L_x_98) ;  /* 0x000000000068d947 */ /* 0x002fec0003800000 */
[----:B------:R-:W-:Y:S01]  /*6c30*/  ISETP.NE.AND P1, PT, R75, RZ, PT ;  /* 0x000000ff4b00720c */ /* 0x000fe20003f25270 */
[----:B------:R-:W-:Y:S01]  /*6c40*/  BSSY B0, `(.L_x_99) ;  /* 0x000000d000007945 */ /* 0x000fe20003800000 */
[----:B------:R-:W-:Y:S02]  /*6c50*/  CS2R R58, SRZ ;  /* 0x00000000003a7805 */ /* 0x000fe4000001ff00 */
[----:B------:R-:W-:Y:S02]  /*6c60*/  CS2R R56, SRZ ;  /* 0x0000000000387805 */ /* 0x000fe4000001ff00 */
[----:B------:R-:W-:Y:S02]  /*6c70*/  CS2R R62, SRZ ;  /* 0x00000000003e7805 */ /* 0x000fe4000001ff00 */
[----:B------:R-:W-:Y:S02]  /*6c80*/  CS2R R60, SRZ ;  /* 0x00000000003c7805 */ /* 0x000fe4000001ff00 */
[----:B------:R-:W-:Y:S02]  /*6c90*/  CS2R R70, SRZ ;  /* 0x0000000000467805 */ /* 0x000fe4000001ff00 */
[----:B------:R-:W-:Y:S02]  /*6ca0*/  CS2R R68, SRZ ;  /* 0x0000000000447805 */ /* 0x000fe4000001ff00 */
[----:B------:R-:W-:Y:S02]  /*6cb0*/  CS2R R78, SRZ ;  /* 0x00000000004e7805 */ /* 0x000fe4000001ff00 */
[----:B------:R-:W-:Y:S01]  /*6cc0*/  CS2R R76, SRZ ;  /* 0x00000000004c7805 */ /* 0x000fe2000001ff00 */
[----:B------:R-:W-:Y:S06]  /*6cd0*/  @P1 BRA `(.L_x_100) ;  /* 0x00000000000c1947 */ /* 0x000fec0003800000 */
[----:B------:R-:W-:Y:S04]  /*6ce0*/  SHF.L.U32 R3, R107, 0x1f, RZ ;  /* 0x0000001f6b037819 */ /* 0x000fe800000006ff */
[----:B------:R-:W1:Y:S02]  /*6cf0*/  SYNCS.PHASECHK.TRANS64.TRYWAIT P1, [R0+URZ+0x40], R3 ;  /* 0x00004003000075a7 */ /* 0x000e6400080211ff */
[----:B-1----:R-:W-:Y:S05]  /*6d00*/  @!P1 BRA `(.L_x_101) ;  /* 0x0000002400209947 */ /* 0x002fea0003800000 */
.L_x_100:
[----:B------:R-:W-:Y:S05]  /*6d10*/  BSYNC B0 ;  /* 0x0000000000007941 */ /* 0x000fea0003800000 */
.L_x_99:
[----:B------:R-:W-:Y:S01]  /*6d20*/  ISETP.NE.AND P1, PT, R108, RZ, PT ;  /* 0x000000ff6c00720c */ /* 0x000fe20003f25270 */
[----:B------:R-:W-:Y:S04]  /*6d30*/  UIADD3 UR4, UPT, UPT, UR36, 0x1, URZ ;  /* 0x0000000124047890 */ /* 0x000fe8000fffe0ff */
[----:B------:R-:W-:Y:S04]  /*6d40*/  UISETP.NE.AND UP0, UPT, UR4, 0x3, UPT ;  /* 0x000000030400788c */ /* 0x000fe8000bf05270 */
[----:B------:R-:W-:Y:S02]  /*6d50*/  USEL UR5, URZ, 0x1, UP0 ;  /* 0x00000001ff057887 */ /* 0x000fe40008000000 */
[----:B------:R-:W-:Y:S02]  /*6d60*/  USEL UR4, UR4, URZ, UP0 ;  /* 0x000000ff04047287 */ /* 0x000fe40008000000 */
[----:B------:R3:W1:Y:S02]  /*6d70*/  @P1 LDS.128 R56, [R67] ;  /* 0x0000000043381984 */ /* 0x0006640000000c00 */
[----:B------:R-:W-:Y:S02]  /*6d80*/  LOP3.LUT R107, R107, UR5, RZ, 0x3c, !PT ;  /* 0x000000056b6b7c12 */ /* 0x000fe4000f8e3cff */
[----:B------:R3:W1:Y:S01]  /*6d90*/  @P1 LDS.128 R60, [R66+0x10] ;  /* 0x00001000423c1984 */ /* 0x0006620000000c00 */
[----:B------:R-:W-:Y:S03]  /*6da0*/  IMAD.U32 R74, RZ, RZ, UR4 ;  /* 0x00000004ff4a7e24 */ /* 0x000fe6000f8e00ff */
[----:B------:R3:W1:Y:S04]  /*6db0*/  @P1 LDS.128 R68, [R65+0x20] ;  /* 0x0000200041441984 */ /* 0x0006680000000c00 */
[----:B------:R3:W1:Y:S02]  /*6dc0*/  @P1 LDS.128 R76, [R64+0x10] ;  /* 0x00001000404c1984 */ /* 0x0006640000000c00 */
.L_x_98:
[----:B------:R-:W-:Y:S05]  /*6dd0*/  BSYNC B1 ;  /* 0x0000000000017941 */ /* 0x000fea0003800000 */
.L_x_97:
[----:B-1----:R-:W-:Y:S04]  /*6de0*/  SHF.R.U32.HI R0, RZ, 0x15, R48 ;  /* 0x00000015ff007819 */ /* 0x002fe80000011630 */
[----:B------:R-:W-:Y:S01]  /*6df0*/  LOP3.LUT P1, RZ, R0, 0x3, R92, 0x48, !PT ;  /* 0x0000000300ff7812 */ /* 0x000fe2000782485c */
[----:B------:R-:W-:Y:S01]  /*6e00*/  @!UPT UIADD3 URZ, UPT, UPT, URZ, URZ, URZ ;  /* 0x000000fffffff290 */ /* 0x000fe2000fffe0ff */
[----:B----4-:R-:W-:Y:S11]  /*6e10*/  @P0 BRA `(.L_x_102) ;  /* 0x0000000000080947 */ /* 0x010ff60003800000 */
[----:B------:R-:W1:Y:S02]  /*6e20*/  SYNCS.PHASECHK.TRANS64.TRYWAIT P0, [R73+URZ+0xa0], R2 ;  /* 0x0000a002490075a7 */ /* 0x000e6400080011ff */
[----:B-1----:R-:W-:Y:S05]  /*6e30*/  @!P0 BRA `(.L_x_103) ;  /* 0x0000002000e88947 */ /* 0x002fea0003800000 */
.L_x_102:
[----:B------:R-:W-:Y:S05]  /*6e40*/  @!P1 BRA `(.L_x_104) ;  /* 0x0000000000409947 */ /* 0x000fea0003800000 */
[----:B------:R-:W4:Y:S01]  /*6e50*/  LDCU.64 UR8, c[0x4][0x70] ;  /* 0x01000e00ff0877ac */ /* 0x000f220008000a00 */
[----:B------:R-:W-:Y:S01]  /*6e60*/  MOV R3, 0x0 ;  /* 0x0000000000037802 */ /* 0x000fe20000000f00 */
[----:B------:R-:W-:Y:S02]  /*6e70*/  HFMA2 R12, -RZ, RZ, 0, 5.9604644775390625e-08 ;  /* 0x00000001ff0c7431 */ /* 0x000fe400000001ff */
[----:B------:R-:W-:Y:S02]  /*6e80*/  IMAD.MOV.U32 R8, RZ, RZ, 0x192 ;  /* 0x00000192ff087424 */ /* 0x000fe400078e00ff */
[----:B------:R-:W-:Y:S01]  /*6e90*/  IMAD.MOV.U32 R13, RZ, RZ, RZ ;  /* 0x000000ffff0d7224 */ /* 0x000fe200078e00ff */
[----:B------:R-:W5:Y:S01]  /*6ea0*/  LDCU.64 UR6, c[0x4][0x78] ;  /* 0x01000f00ff0677ac */ /* 0x000f620008000a00 */
[----:B-1----:R-:W1:Y:S01]  /*6eb0*/  LDC.64 R2, c[0x4][R3] ;  /* 0x0100000003027b82 */ /* 0x002e620000000a00 */
[----:B------:R-:W2:Y:S01]  /*6ec0*/  LDCU.64 UR4, c[0x4][0x10] ;  /* 0x01000200ff0477ac */ /* 0x000ea20008000a00 */
[----:B----4-:R-:W-:Y:S01]  /*6ed0*/  MOV R5, UR9 ;  /* 0x0000000900057c02 */ /* 0x010fe20008000f00 */
[----:B------:R-:W-:Y:S01]  /*6ee0*/  IMAD.U32 R4, RZ, RZ, UR8 ;  /* 0x00000008ff047e24 */ /* 0x000fe2000f8e00ff */
[----:B-----5:R-:W-:Y:S01]  /*6ef0*/  MOV R7, UR7 ;  /* 0x0000000700077c02 */ /* 0x020fe20008000f00 */
[----:B------:R-:W-:Y:S01]  /*6f00*/  IMAD.U32 R6, RZ, RZ, UR6 ;  /* 0x00000006ff067e24 */ /* 0x000fe2000f8e00ff */
[----:B--2---:R-:W-:Y:S01]  /*6f10*/  MOV R11, UR5 ;  /* 0x00000005000b7c02 */ /* 0x004fe20008000f00 */
[----:B------:R-:W-:Y:S02]  /*6f20*/  IMAD.U32 R10, RZ, RZ, UR4 ;  /* 0x00000004ff0a7e24 */ /* 0x000fe4000f8e00ff */
[----:B------:R-:W-:Y:S07]  /*6f30*/  LEPC R20, `(.L_x_104) ;  /* 0x000000001014794e */ /* 0x000fee0000000000 */
[----:B-1-3--:R-:W-:Y:S05]  /*6f40*/  CALL.ABS.NOINC R2 ;  /* 0x0000000002007343 */ /* 0x00afea0003c00000 */
.L_x_104:
[----:B------:R-:W-:Y:S01]  /*6f50*/  SHF.L.U32 R50, R56, 0x10, RZ ;  /* 0x0000001038327819 */ /* 0x000fe200000006ff */
[----:B------:R-:W-:Y:S05]  /*6f60*/  WARPSYNC.ALL ;  /* 0x0000000000007948 */ /* 0x000fea0003800000 */
[----:B------:R-:W-:Y:S01]  /*6f70*/  R2UR UR4, R48 ;  /* 0x00000000300472ca */ /* 0x000fe200000e0000 */
[----:B------:R-:W-:Y:S01]  /*6f80*/  BSSY.RECONVERGENT B0, `(.L_x_105) ;  /* 0x0000085000007945 */ /* 0x000fe20003800200 */
[----:B------:R-:W-:Y:S02]  /*6f90*/  LOP3.LUT R51, R56, 0xffff0000, RZ, 0xc0, !PT ;  /* 0xffff000038337812 */ /* 0x000fe400078ec0ff */
[----:B------:R-:W-:Y:S02]  /*6fa0*/  SHF.L.U32 R52, R57, 0x10, RZ ;  /* 0x0000001039347819 */ /* 0x000fe400000006ff */
[----:B------:R-:W-:Y:S07]  /*6fb0*/  ISETP.NE.AND P0, PT, R100, RZ, PT ;  /* 0x000000ff6400720c */ /* 0x000fee0003f05270 */
[----:B------:R-:W2:Y:S02]  /*6fc0*/  LDTM.x32 R4, tmem[UR4] ;  /* 0x00000004000479ee */ /* 0x000ea400082c0000 */
[C---:B--2---:R-:W-:Y:S01]  /*6fd0*/  FMUL R0, R47.reuse, R4 ;  /* 0x000000042f007220 */ /* 0x044fe20000400000 */
[C---:B-1----:R-:W-:Y:S01]  /*6fe0*/  FMUL R2, R47.reuse, R5 ;  /* 0x000000052f027220 */ /* 0x042fe20000400000 */
[C---:B------:R-:W-:Y:S01]  /*6ff0*/  FMUL R4, R47.reuse, R8 ;  /* 0x000000082f047220 */ /* 0x040fe20000400000 */
[C---:B------:R-:W-:Y:S01]  /*7000*/  FMUL R3, R47.reuse, R6 ;  /* 0x000000062f037220 */ /* 0x040fe20000400000 */
[C---:B------:R-:W-:Y:S01]  /*7010*/  FMUL R5, R47.reuse, R9 ;  /* 0x000000092f057220 */ /* 0x040fe20000400000 */
[C---:B------:R-:W-:Y:S01]  /*7020*/  FMUL R8, R47.reuse, R12 ;  /* 0x0000000c2f087220 */ /* 0x040fe20000400000 */
[C---:B------:R-:W-:Y:S01]  /*7030*/  FMUL R6, R47.reuse, R10 ;  /* 0x0000000a2f067220 */ /* 0x040fe20000400000 */
[C---:B------:R-:W-:Y:S01]  /*7040*/  FMUL R9, R47.reuse, R13 ;  /* 0x0000000d2f097220 */ /* 0x040fe20000400000 */
[----:B------:R-:W-:Y:S01]  /*7050*/  FMUL R12, R47, R16 ;  /* 0x000000102f0c7220 */ /* 0x000fe20000400000 */
[----:B------:R-:W-:Y:S01]  /*7060*/  FFMA R0, R49, R50, R0 ;  /* 0x0000003231007223 */ /* 0x000fe20000000000 */
[C---:B------:R-:W-:Y:S01]  /*7070*/  FMUL R10, R47.reuse, R14 ;  /* 0x0000000e2f0a7220 */ /* 0x040fe20000400000 */
[C---:B------:R-:W-:Y:S01]  /*7080*/  FMUL R13, R47.reuse, R17 ;  /* 0x000000112f0d7220 */ /* 0x040fe20000400000 */
[----:B------:R-:W-:Y:S01]  /*7090*/  FMUL R16, R47, R20 ;  /* 0x000000142f107220 */ /* 0x000fe20000400000 */
[----:B------:R-:W-:Y:S01]  /*70a0*/  FFMA R2, R49, R51, R2 ;  /* 0x0000003331027223 */ /* 0x000fe20000000002 */
[C---:B------:R-:W-:Y:S01]  /*70b0*/  FMUL R14, R47.reuse, R18 ;  /* 0x000000122f0e7220 */ /* 0x040fe20000400000 */
[C---:B------:R-:W-:Y:S01]  /*70c0*/  FMUL R17, R47.reuse, R21 ;  /* 0x000000152f117220 */ /* 0x040fe20000400000 */
[C---:B------:R-:W-:Y:S01]  /*70d0*/  FMUL R20, R47.reuse, R24 ;  /* 0x000000182f147220 */ /* 0x040fe20000400000 */
[C---:B------:R-:W-:Y:S01]  /*70e0*/  FMUL R18, R47.reuse, R22 ;  /* 0x000000162f127220 */ /* 0x040fe20000400000 */
[C---:B------:R-:W-:Y:S01]  /*70f0*/  FMUL R21, R47.reuse, R25 ;  /* 0x000000192f157220 */ /* 0x040fe20000400000 */
[C---:B------:R-:W-:Y:S01]  /*7100*/  FMUL R24, R47.reuse, R28 ;  /* 0x0000001c2f187220 */ /* 0x040fe20000400000 */
[C---:B------:R-:W-:Y:S01]  /*7110*/  FMUL R22, R47.reuse, R26 ;  /* 0x0000001a2f167220 */ /* 0x040fe20000400000 */
[C---:B------:R-:W-:Y:S01]  /*7120*/  FMUL R25, R47.reuse, R29 ;  /* 0x0000001d2f197220 */ /* 0x040fe20000400000 */
[----:B------:R-:W-:Y:S01]  /*7130*/  FMUL R28, R47, R32 ;  /* 0x000000202f1c7220 */ /* 0x000fe20000400000 */
[----:B------:R-:W-:Y:S01]  /*7140*/  LOP3.LUT R32, R57, 0xffff0000, RZ, 0xc0, !PT ;  /* 0xffff000039207812 */ /* 0x000fe200078ec0ff */
[C---:B------:R-:W-:Y:S01]  /*7150*/  FMUL R26, R47.reuse, R30 ;  /* 0x0000001e2f1a7220 */ /* 0x040fe20000400000 */
[----:B------:R-:W-:Y:S01]  /*7160*/  FMUL R29, R47, R33 ;  /* 0x000000212f1d7220 */ /* 0x000fe20000400000 */
[----:B------:R-:W-:Y:S01]  /*7170*/  SHF.L.U32 R33, R58, 0x10, RZ ;  /* 0x000000103a217819 */ /* 0x000fe200000006ff */
[----:B------:R-:W-:Y:S01]  /*7180*/  FFMA R3, R49, R52, R3 ;  /* 0x0000003431037223 */ /* 0x000fe20000000003 */
[----:B------:R-:W-:Y:S01]  /*7190*/  F2FP.BF16.F32.PACK_AB R52, R2, R0 ;  /* 0x000000000234723e */ /* 0x000fe200000010ff */
[----:B------:R-:W-:Y:S01]  /*71a0*/  FMUL R7, R47, R7 ;  /* 0x000000072f077220 */ /* 0x000fe20000400000 */
[----:B------:R-:W-:Y:S01]  /*71b0*/  SHF.L.U32 R0, R59, 0x10, RZ ;  /* 0x000000103b007819 */ /* 0x000fe200000006ff */
[----:B------:R-:W-:Y:S01]  /*71c0*/  FMUL R30, R47, R34 ;  /* 0x000000222f1e7220 */ /* 0x000fe20000400000 */
[----:B------:R-:W-:Y:S01]  /*71d0*/  LOP3.LUT R34, R58, 0xffff0000, RZ, 0xc0, !PT ;  /* 0xffff00003a227812 */ /* 0x000fe200078ec0ff */
[----:B------:R-:W-:Y:S01]  /*71e0*/  FFMA R7, R49, R32, R7 ;  /* 0x0000002031077223 */ /* 0x000fe20000000007 */
[----:B------:R-:W-:Y:S01]  /*71f0*/  LOP3.LUT R2, R59, 0xffff0000, RZ, 0xc0, !PT ;  /* 0xffff00003b027812 */ /* 0x000fe200078ec0ff */
[----:B------:R-:W-:Y:S01]  /*7200*/  FFMA R4, R49, R33, R4 ;  /* 0x0000002131047223 */ /* 0x000fe20000000004 */
[----:B------:R-:W-:Y:S01]  /*7210*/  FMUL R11, R47, R11 ;  /* 0x0000000b2f0b7220 */ /* 0x000fe20000400000 */
[----:B------:R-:W-:Y:S01]  /*7220*/  FFMA R5, R49, R34, R5 ;  /* 0x0000002231057223 */ /* 0x000fe20000000005 */
[----:B------:R-:W-:Y:S01]  /*7230*/  F2FP.BF16.F32.PACK_AB R53, R7, R3 ;  /* 0x000000030735723e */ /* 0x000fe200000010ff */
[C---:B------:R-:W-:Y:S01]  /*7240*/  FFMA R6, R49.reuse, R0, R6 ;  /* 0x0000000031067223 */ /* 0x040fe20000000006 */
[C---:B------:R-:W-:Y:S01]  /*7250*/  SHF.L.U32 R0, R60.reuse, 0x10, RZ ;  /* 0x000000103c007819 */ /* 0x040fe200000006ff */
[----:B------:R-:W-:Y:S01]  /*7260*/  FFMA R11, R49, R2, R11 ;  /* 0x00000002310b7223 */ /* 0x000fe2000000000b */
[----:B------:R-:W-:Y:S01]  /*7270*/  LOP3.LUT R2, R60, 0xffff0000, RZ, 0xc0, !PT ;  /* 0xffff00003c027812 */ /* 0x000fe200078ec0ff */
[----:B------:R-:W-:Y:S01]  /*7280*/  FMUL R15, R47, R15 ;  /* 0x0000000f2f0f7220 */ /* 0x000fe20000400000 */
[----:B------:R-:W-:Y:S01]  /*7290*/  SHF.L.U32 R3, R61, 0x10, RZ ;  /* 0x000000103d037819 */ /* 0x000fe200000006ff */
[----:B------:R-:W-:Y:S01]  /*72a0*/  FFMA R8, R49, R0, R8 ;  /* 0x0000000031087223 */ /* 0x000fe20000000008 */
[----:B------:R-:W-:Y:S01]  /*72b0*/  LOP3.LUT R0, R61, 0xffff0000, RZ, 0xc0, !PT ;  /* 0xffff00003d007812 */ /* 0x000fe200078ec0ff */
[C---:B------:R-:W-:Y:S01]  /*72c0*/  FFMA R9, R49.reuse, R2, R9 ;  /* 0x0000000231097223 */ /* 0x040fe20000000009 */
[C---:B------:R-:W-:Y:S01]  /*72d0*/  SHF.L.U32 R2, R62.reuse, 0x10, RZ ;  /* 0x000000103e027819 */ /* 0x040fe200000006ff */
[----:B------:R-:W-:Y:S01]  /*72e0*/  FFMA R10, R49, R3, R10 ;  /* 0x00000003310a7223 */ /* 0x000fe2000000000a */
[----:B------:R-:W-:Y:S01]  /*72f0*/  SHF.L.U32 R3, R63, 0x10, RZ ;  /* 0x000000103f037819 */ /* 0x000fe200000006ff */
[C---:B------:R-:W-:Y:S01]  /*7300*/  FFMA R15, R49.reuse, R0, R15 ;  /* 0x00000000310f7223 */ /* 0x040fe2000000000f */
[----:B------:R-:W-:Y:S01]  /*7310*/  LOP3.LUT R0, R62, 0xffff0000, RZ, 0xc0, !PT ;  /* 0xffff00003e007812 */ /* 0x000fe200078ec0ff */
[----:B------:R-:W-:Y:S01]  /*7320*/  FFMA R12, R49, R2, R12 ;  /* 0x00000002310c7223 */ /* 0x000fe2000000000c */
[C---:B------:R-:W-:Y:S01]  /*7330*/  SHF.L.U32 R2, R68.reuse, 0x10, RZ ;  /* 0x0000001044027819 */ /* 0x040fe200000006ff */
[----:B------:R-:W-:Y:S01]  /*7340*/  FMUL R19, R47, R19 ;  /* 0x000000132f137220 */ /* 0x000fe20000400000 */
[----:B------:R-:W-:Y:S01]  /*7350*/  F2FP.BF16.F32.PACK_AB R54, R5, R4 ;  /* 0x000000040536723e */ /* 0x000fe200000010ff */
[----:B------:R-:W-:Y:S01]  /*7360*/  FFMA R13, R49, R0, R13 ;  /* 0x00000000310d7223 */ /* 0x000fe2000000000d */
[----:B------:R-:W-:Y:S01]  /*7370*/  LOP3.LUT R0, R63, 0xffff0000, RZ, 0xc0, !PT ;  /* 0xffff00003f007812 */ /* 0x000fe200078ec0ff */
[----:B------:R-:W-:Y:S01]  /*7380*/  FFMA R14, R49, R3, R14 ;  /* 0x00000003310e7223 */ /* 0x000fe2000000000e */
[----:B------:R-:W-:Y:S01]  /*7390*/  LOP3.LUT R3, R68, 0xffff0000, RZ, 0xc0, !PT ;  /* 0xffff000044037812 */ /* 0x000fe200078ec0ff */
[----:B------:R-:W-:Y:S01]  /*73a0*/  FMUL R23, R47, R23 ;  /* 0x000000172f177220 */ /* 0x000fe20000400000 */
[----:B------:R-:W-:Y:S01]  /*73b0*/  F2FP.BF16.F32.PACK_AB R55, R11, R6 ;  /* 0x000000060b37723e */ /* 0x000fe200000010ff */
[----:B------:R-:W-:Y:S01]  /*73c0*/  FFMA R19, R49, R0, R19 ;  /* 0x0000000031137223 */ /* 0x000fe20000000013 */
[----:B------:R-:W-:Y:S01]  /*73d0*/  SHF.L.U32 R0, R69, 0x10, RZ ;  /* 0x0000001045007819 */ /* 0x000fe200000006ff */
[----:B------:R-:W-:Y:S01]  /*73e0*/  FFMA R16, R49, R2, R16 ;  /* 0x0000000231107223 */ /* 0x000fe20000000010 */
[----:B------:R-:W-:Y:S01]  /*73f0*/  LOP3.LUT R2, R69, 0xffff0000, RZ, 0xc0, !PT ;  /* 0xffff000045027812 */ /* 0x000fe200078ec0ff */
[----:B------:R-:W-:Y:S01]  /*7400*/  FFMA R17, R49, R3, R17 ;  /* 0x0000000331117223 */ /* 0x000fe20000000011 */
[----:B------:R-:W-:Y:S01]  /*7410*/  SHF.L.U32 R3, R71, 0x10, RZ ;  /* 0x0000001047037819 */ /* 0x000fe200000006ff */
[----:B------:R-:W-:Y:S01]  /*7420*/  FFMA R18, R49, R0, R18 ;  /* 0x0000000031127223 */ /* 0x000fe20000000012 */
[C---:B------:R-:W-:Y:S01]  /*7430*/  SHF.L.U32 R0, R70.reuse, 0x10, RZ ;  /* 0x0000001046007819 */ /* 0x040fe200000006ff */
[----:B------:R1:W-:Y:S01]  /*7440*/  STS.128 [R67], R52 ;  /* 0x0000003443007388 */ /* 0x0003e20000000c00 */
[----:B------:R-:W-:Y:S01]  /*7450*/  F2FP.BF16.F32.PACK_AB R8, R9, R8 ;  /* 0x000000080908723e */ /* 0x000fe200000010ff */
[C---:B------:R-:W-:Y:S01]  /*7460*/  FFMA R23, R49.reuse, R2, R23 ;  /* 0x0000000231177223 */ /* 0x040fe20000000017 */
[----:B------:R-:W-:Y:S01]  /*7470*/  LOP3.LUT R2, R70, 0xffff0000, RZ, 0xc0, !PT ;  /* 0xffff000046027812 */ /* 0x000fe200078ec0ff */
[----:B------:R-:W-:Y:S01]  /*7480*/  FFMA R20, R49, R0, R20 ;  /* 0x0000000031147223 */ /* 0x000fe20000000014 */
[----:B------:R-:W-:Y:S01]  /*7490*/  LOP3.LUT R0, R71, 0xffff0000, RZ, 0xc0, !PT ;  /* 0xffff000047007812 */ /* 0x000fe200078ec0ff */
[----:B------:R-:W-:Y:S01]  /*74a0*/  FMUL R27, R47, R27 ;  /* 0x0000001b2f1b7220 */ /* 0x000fe20000400000 */
[----:B------:R-:W-:Y:S01]  /*74b0*/  F2FP.BF16.F32.PACK_AB R9, R15, R10 ;  /* 0x0000000a0f09723e */ /* 0x000fe200000010ff */
[C---:B------:R-:W-:Y:S01]  /*74c0*/  FFMA R21, R49.reuse, R2, R21 ;  /* 0x0000000231157223 */ /* 0x040fe20000000015 */
[C---:B------:R-:W-:Y:S01]  /*74d0*/  FFMA R22, R49.reuse, R3, R22 ;  /* 0x0000000331167223 */ /* 0x040fe20000000016 */
[----:B------:R-:W-:Y:S01]  /*74e0*/  FFMA R27, R49, R0, R27 ;  /* 0x00000000311b7223 */ /* 0x000fe2000000001b */
[C---:B------:R-:W-:Y:S01]  /*74f0*/  SHF.L.U32 R2, R76.reuse, 0x10, RZ ;  /* 0x000000104c027819 */ /* 0x040fe200000006ff */
[C---:B------:R-:W-:Y:S01]  /*7500*/  FMUL R31, R47.reuse, R31 ;  /* 0x0000001f2f1f7220 */ /* 0x040fe20000400000 */
[----:B------:R-:W-:Y:S01]  /*7510*/  LOP3.LUT R0, R76, 0xffff0000, RZ, 0xc0, !PT ;  /* 0xffff00004c007812 */ /* 0x000fe200078ec0ff */
[----:B------:R-:W-:Y:S01]  /*7520*/  FMUL R35, R47, R35 ;  /* 0x000000232f237220 */ /* 0x000fe20000400000 */
[----:B------:R-:W-:Y:S01]  /*7530*/  SHF.L.U32 R3, R77, 0x10, RZ ;  /* 0x000000104d037819 */ /* 0x000fe200000006ff */
[----:B------:R-:W-:Y:S01]  /*7540*/  FFMA R24, R49, R2, R24 ;  /* 0x0000000231187223 */ /* 0x000fe20000000018 */
[----:B------:R-:W-:Y:S01]  /*7550*/  F2FP.BF16.F32.PACK_AB R10, R13, R12 ;  /* 0x0000000c0d0a723e */ /* 0x000fe200000010ff */
[----:B------:R-:W-:Y:S01]  /*7560*/  FFMA R25, R49, R0, R25 ;  /* 0x0000000031197223 */ /* 0x000fe20000000019 */
[----:B------:R-:W-:Y:S01]  /*7570*/  F2FP.BF16.F32.PACK_AB R11, R19, R14 ;  /* 0x0000000e130b723e */ /* 0x000fe200000010ff */
[----:B------:R-:W-:Y:S01]  /*7580*/  FFMA R26, R49, R3, R26 ;  /* 0x00000003311a7223 */ /* 0x000fe2000000001a */
[----:B------:R-:W-:Y:S02]  /*7590*/  LOP3.LUT R0, R77, 0xffff0000, RZ, 0xc0, !PT ;  /* 0xffff00004d007812 */ /* 0x000fe400078ec0ff */
[C---:B------:R-:W-:Y:S01]  /*75a0*/  SHF.L.U32 R2, R78.reuse, 0x10, RZ ;  /* 0x000000104e027819 */ /* 0x040fe200000006ff */
[----:B------:R1:W-:Y:S01]  /*75b0*/  STS.128 [R66+0x10], R8 ;  /* 0x0000100842007388 */ /* 0x0003e20000000c00 */
[----:B------:R-:W-:Y:S01]  /*75c0*/  LOP3.LUT R3, R78, 0xffff0000, RZ, 0xc0, !PT ;  /* 0xffff00004e037812 */ /* 0x000fe200078ec0ff */
[----:B------:R-:W-:Y:S01]  /*75d0*/  FFMA R31, R49, R0, R31 ;  /* 0x00000000311f7223 */ /* 0x000fe2000000001f */
[----:B------:R-:W-:Y:S01]  /*75e0*/  SHF.L.U32 R4, R79, 0x10, RZ ;  /* 0x000000104f047819 */ /* 0x000fe200000006ff */
[----:B------:R-:W-:Y:S01]  /*75f0*/  FFMA R28, R49, R2, R28 ;  /* 0x00000002311c7223 */ /* 0x000fe2000000001c */
[----:B------:R-:W-:Y:S01]  /*7600*/  F2FP.BF16.F32.PACK_AB R16, R17, R16 ;  /* 0x000000101110723e */ /* 0x000fe200000010ff */
[----:B------:R-:W-:Y:S01]  /*7610*/  FFMA R29, R49, R3, R29 ;  /* 0x00000003311d7223 */ /* 0x000fe2000000001d */
[----:B------:R-:W-:Y:S01]  /*7620*/  LOP3.LUT R5, R79, 0xffff0000, RZ, 0xc0, !PT ;  /* 0xffff00004f057812 */ /* 0x000fe200078ec0ff */
[----:B------:R-:W-:Y:S01]  /*7630*/  FFMA R30, R49, R4, R30 ;  /* 0x00000004311e7223 */ /* 0x000fe2000000001e */
[----:B------:R-:W-:Y:S02]  /*7640*/  F2FP.BF16.F32.PACK_AB R17, R23, R18 ;  /* 0x000000121711723e */ /* 0x000fe400000010ff */
[----:B------:R-:W-:Y:S01]  /*7650*/  F2FP.BF16.F32.PACK_AB R18, R21, R20 ;  /* 0x000000141512723e */ /* 0x000fe200000010ff */
[----:B------:R-:W-:Y:S01]  /*7660*/  FFMA R35, R49, R5, R35 ;  /* 0x0000000531237223 */ /* 0x000fe20000000023 */
[----:B------:R-:W-:Y:S02]  /*7670*/  F2FP.BF16.F32.PACK_AB R19, R27, R22 ;  /* 0x000000161b13723e */ /* 0x000fe400000010ff */
[----:B------:R-:W-:Y:S02]  /*7680*/  F2FP.BF16.F32.PACK_AB R24, R25, R24 ;  /* 0x000000181918723e */ /* 0x000fe400000010ff */
[----:B------:R-:W-:Y:S01]  /*7690*/  F2FP.BF16.F32.PACK_AB R25, R31, R26 ;  /* 0x0000001a1f19723e */ /* 0x000fe200000010ff */
[----:B------:R1:W-:Y:S01]  /*76a0*/  STS.128 [R65+0x20], R16 ;  /* 0x0000201041007388 */ /* 0x0003e20000000c00 */
[----:B------:R-:W-:Y:S02]  /*76b0*/  F2FP.BF16.F32.PACK_AB R26, R29, R28 ;  /* 0x0000001c1d1a723e */ /* 0x000fe400000010ff */
[----:B------:R-:W-:Y:S05]  /*76c0*/  F2FP.BF16.F32.PACK_AB R27, R35, R30 ;  /* 0x0000001e231b723e */ /* 0x000fea00000010ff */
[----:B------:R1:W-:Y:S01]  /*76d0*/  STS.128 [R64+0x10], R24 ;  /* 0x0000101840007388 */ /* 0x0003e20000000c00 */
[----:B------:R-:W-:Y:S01]  /*76e0*/  @!PT LDS RZ, [RZ] ;  /* 0x00000000fffff984 */ /* 0x000fe20000000800 */
[----:B------:R-:W-:Y:S01]  /*76f0*/  @!PT LDS RZ, [RZ] ;  /* 0x00000000fffff984 */ /* 0x000fe20000000800 */
[----:B------:R-:W-:Y:S01]  /*7700*/  @!PT LDS RZ, [RZ] ;  /* 0x00000000fffff984 */ /* 0x000fe20000000800 */
[----:B------:R-:W-:Y:S01]  /*7710*/  @!PT LDS RZ, [RZ] ;  /* 0x00000000fffff984 */ /* 0x000fe20000000800 */
[----:B------:R2:W-:Y:S07]  /*7720*/  MEMBAR.ALL.CTA ;  /* 0x0000000000007992 */ /* 0x0005ee0000008000 */
[----:B--2---:R-:W2:Y:S02]  /*7730*/  FENCE.VIEW.ASYNC.S ;  /* 0x00000000000073c6 */ /* 0x004ea40000000000 */
[----:B--2---:R-:W-:Y:S06]  /*7740*/  BAR.SYNC.DEFER_BLOCKING 0x1, 0x80 ;  /* 0x0042000000007b1d */ /* 0x004fec0000010000 */
[----:B------:R-:W-:Y:S05]  /*7750*/  @P0 BRA `(.L_x_106) ;  /* 0x00000000001c0947 */ /* 0x000fea0003800000 */
[----:B------:R-:W-:Y:S01]  /*7760*/  R2UR UR5, R72 ;  /* 0x00000000480572ca */ /* 0x000fe200000e0000 */
[----:B------:R-:W-:Y:S01]  /*7770*/  UIADD3 UR4, UP0, UPT, UR54, 0xa80, URZ ;  /* 0x00000a8036047890 */ /* 0x000fe2000ff1e0ff */
[----:B------:R-:W-:Y:S11]  /*7780*/  UMOV UR47, UR52 ;  /* 0x00000034002f7c82 */ /* 0x000ff60008000000 */
[----:B------:R-:W-:Y:S02]  /*7790*/  UIADD3 UR44, UPT, UPT, UR37, 0x200, UR5 ;  /* 0x00000200252c7890 */ /* 0x000fe4000fffe005 */
[----:B------:R-:W-:Y:S09]  /*77a0*/  UIADD3.X UR5, UPT, UPT, URZ, UR55, URZ, UP0, !UPT ;  /* 0x00000037ff057290 */ /* 0x000ff200087fe4ff */
[----:B------:R2:W-:Y:S02]  /*77b0*/  UTMASTG.3D [UR44], [UR4] ;  /* 0x0000002c040073b5 */ /* 0x0005e40008010000 */
[----:B--2---:R0:W-:Y:S02]  /*77c0*/  UTMACMDFLUSH ;  /* 0x00000000000079b7 */ /* 0x0041e40000000000 */
.L_x_106:
[----:B------:R-:W-:Y:S05]  /*77d0*/  BSYNC.RECONVERGENT B0 ;  /* 0x0000000000007941 */ /* 0x000fea0003800200 */
.L_x_105:
[----:B------:R-:W-:Y:S01]  /*77e0*/  UIADD3 UR38, UPT, UPT, UR36, 0x1, URZ ;  /* 0x0000000124267890 */ /* 0x000fe2000fffe0ff */
[----:B------:R-:W-:Y:S03]  /*77f0*/  BSSY.RECONVERGENT B0, `(.L_x_107) ;  /* 0x0000005000007945 */ /* 0x000fe60003800200 */
[----:B------:R-:W-:Y:S04]  /*7800*/  UISETP.NE.AND UP0, UPT, UR38, 0x3, UPT ;  /* 0x000000032600788c */ /* 0x000fe8000bf05270 */
[----:B------:R-:W-:Y:S01]  /*7810*/  USEL UR39, UR38, URZ, UP0 ;  /* 0x000000ff26277287 */ /* 0x000fe20008000000 */
[----:B------:R-:W-:Y:S11]  /*7820*/  @P0 BRA `(.L_x_108) ;  /* 0x0000000000040947 */ /* 0x000ff60003800000 */
[----:B------:R-:W-:Y:S04]  /*7830*/  DEPBAR.LE SB0, 0x1 ;  /* 0x000080400000791a */ /* 0x000fe80000000000 */
.L_x_108:
[----:B------:R-:W-:Y:S05]  /*7840*/  BSYNC.RECONVERGENT B0 ;  /* 0x0000000000007941 */ /* 0x000fea0003800200 */
.L_x_107:
[----:B------:R-:W-:Y:S01]  /*7850*/  BAR.SYNC.DEFER_BLOCKING 0x1, 0x80 ;  /* 0x0042000000007b1d */ /* 0x000fe20000010000 */
[----:B------:R-:W-:Y:S01]  /*7860*/  ISETP.NE.AND P1, PT, R104, RZ, PT ;  /* 0x000000ff6800720c */ /* 0x000fe20003f25270 */
[----:B------:R-:W-:Y:S01]  /*7870*/  UISETP.NE.AND UP0, UPT, UR41, URZ, UPT ;  /* 0x000000ff2900728c */ /* 0x000fe2000bf05270 */
[----:B------:R-:W-:Y:S11]  /*7880*/  LEA R2, R74, UR37, 0x3 ;  /* 0x000000254a027c11 */ /* 0x000ff6000f8e18ff */
[----:B------:R-:W-:Y:S01]  /*7890*/  @P1 SHF.L.U32 R3, R107, 0x1f, RZ ;  /* 0x0000001f6b031819 */ /* 0x000fe200000006ff */
[----:B------:R-:W-:Y:S06]  /*78a0*/  BRA.U !UP0, `(.L_x_109) ;  /* 0x0000000108247547 */ /* 0x000fec000b800000 */
[----:B------:R-:W-:Y:S01]  /*78b0*/  IMAD.U32 R4, RZ, RZ, UR40 ;  /* 0x00000028ff047e24 */ /* 0x000fe2000f8e00ff */
[----:B------:R-:W-:Y:S01]  /*78c0*/  MOV R0, UR60 ;  /* 0x0000003c00007c02 */ /* 0x000fe20008000f00 */
[----:B------:R-:W-:Y:S03]  /*78d0*/  UIADD3 UR4, UPT, UPT, UR40, 0x1, URZ ;  /* 0x0000000128047890 */ /* 0x000fe6000fffe0ff */
[----:B------:R-:W-:Y:S01]  /*78e0*/  @P1 LEA R4, R4, UR37, 0x3 ;  /* 0x0000002504041c11 */ /* 0x000fe2000f8e18ff */
[----:B------:R-:W-:Y:S04]  /*78f0*/  UISETP.NE.AND UP0, UPT, UR4, 0x3, UPT ;  /* 0x000000030400788c */ /* 0x000fe8000bf05270 */
[----:B------:R-:W-:Y:S01]  /*7900*/  @P1 VIADD R4, R4, 0x58 ;  /* 0x0000005804041836 */ /* 0x000fe20000000000 */
[----:B------:R-:W-:Y:S04]  /*7910*/  USEL UR40, UR4, URZ, UP0 ;  /* 0x000000ff04287287 */ /* 0x000fe80008000000 */
[----:B------:R-:W-:Y:S04]  /*7920*/  @P1 PRMT R0, R0, 0x654, R4 ;  /* 0x0000065400001816 */ /* 0x000fe80000000004 */
[----:B------:R2:W-:Y:S04]  /*7930*/  @P1 SYNCS.ARRIVE.TRANS64.RED.A1T0 RZ, [R0+URZ], RZ ;  /* 0x000000ff00ff19a7 */ /* 0x0005e800081004ff */
.L_x_109:
[----:B------:R-:W4:Y:S01]  /*7940*/  @P1 SYNCS.PHASECHK.TRANS64.TRYWAIT P0, [R2+URZ+0x40], R3 ;  /* 0x00004003020015a7 */ /* 0x000f2200080011ff */
[----:B------:R-:W-:Y:S01]  /*7950*/  BSSY B1, `(.L_x_110) ;  /* 0x0000015000017945 */ /* 0x000fe20003800000 */
[----:B----4-:R-:W-:Y:S03]  /*7960*/  @P1 SEL R75, RZ, 0x1, !P0 ;  /* 0x00000001ff4b1807 */ /* 0x010fe60004000000 */
[----:B------:R-:W-:Y:S05]  /*7970*/  @!P1 BRA `(.L_x_111) ;  /* 0x0000000000489947 */ /* 0x000fea0003800000 */
[----:B------:R-:W-:Y:S01]  /*7980*/  ISETP.NE.AND P1, PT, R108, RZ, PT ;  /* 0x000000ff6c00720c */ /* 0x000fe20003f25270 */
[----:B------:R-:W-:Y:S01]  /*7990*/  BSSY B0, `(.L_x_112) ;  /* 0x000000a000007945 */ /* 0x000fe20003800000 */
[----:B------:R-:W-:Y:S11]  /*79a0*/  ISETP.NE.AND P0, PT, R75, RZ, PT ;  /* 0x000000ff4b00720c */ /* 0x000ff60003f05270 */
[----:B------:R-:W-:Y:S04]  /*79b0*/  @P1 IMAD R74, R74, 0x2000, R99 ;  /* 0x000020004a4a1824 */ /* 0x000fe800078e0263 */
[----:B------:R-:W-:Y:S01]  /*79c0*/  @P1 IMAD.IADD R4, R106, 0x1, R74 ;  /* 0x000000016a041824 */ /* 0x000fe200078e024a */
[----:B------:R-:W-:Y:S03]  /*79d0*/  @P1 IADD3 R3, PT, PT, R105, R74, RZ ;  /* 0x0000004a69031210 */ /* 0x000fe60007ffe0ff */
[----:B--2---:R-:W-:Y:S01]  /*79e0*/  @P1 IMAD.IADD R0, R98, 0x1, R4 ;  /* 0x0000000162001824 */ /* 0x004fe200078e0204 */
[----:B------:R-:W-:Y:S06]  /*79f0*/  @P0 BRA `(.L_x_113) ;  /* 0x00000000000c0947 */ /* 0x000fec0003800000 */
[----:B------:R-:W-:Y:S04]  /*7a00*/  SHF.L.U32 R107, R107, 0x1f, RZ ;  /* 0x0000001f6b6b7819 */ /* 0x000fe800000006ff */
[----:B------:R-:W2:Y:S02]  /*7a10*/  SYNCS.PHASECHK.TRANS64.TRYWAIT P0, [R2+URZ+0x40], R107 ;  /* 0x0000406b020075a7 */ /* 0x000ea400080011ff */
[----:B--2---:R-:W-:Y:S05]  /*7a20*/  @!P0 BRA `(.L_x_114) ;  /* 0x0000001800008947 */ /* 0x004fea0003800000 */
.L_x_113:
[----:B------:R-:W-:Y:S05]  /*7a30*/  BSYNC B0 ;  /* 0x0000000000007941 */ /* 0x000fea0003800000 */
.L_x_112:
[----:B------:R-:W-:Y:S11]  /*7a40*/  ISETP.NE.AND P0, PT, R108, RZ, PT ;  /* 0x000000ff6c00720c */ /* 0x000ff60003f05270 */
[----:B------:R-:W-:Y:S02]  /*7a50*/  @!UPT UIADD3 URZ, UPT, UPT, URZ, URZ, URZ ;  /* 0x000000fffffff290 */ /* 0x000fe4000fffe0ff */
[----:B------:R4:W1:Y:S04]  /*7a60*/  @P0 LDS.128 R56, [R74] ;  /* 0x000000004a380984 */ /* 0x0008680000000c00 */
[----:B------:R4:W1:Y:S04]  /*7a70*/  @P0 LDS.128 R68, [R3+0x20] ;  /* 0x0000200003440984 */ /* 0x0008680000000c00 */
[----:B------:R4:W1:Y:S04]  /*7a80*/  @P0 LDS.128 R60, [R4+0x10] ;  /* 0x00001000043c0984 */ /* 0x0008680000000c00 */
[----:B------:R4:W1:Y:S02]  /*7a90*/  @P0 LDS.128 R76, [R0+0x10] ;  /* 0x00001000004c0984 */ /* 0x0008640000000c00 */
.L_x_111:
[----:B------:R-:W-:Y:S05]  /*7aa0*/  BSYNC B1 ;  /* 0x0000000000017941 */ /* 0x000fea0003800000 */
.L_x_110:
[----:B--2-4-:R-:W-:Y:S05]  /*7ab0*/  VIADD R0, R48, 0x20 ;  /* 0x0000002030007836 */ /* 0x014fea0000000000 */
[----:B------:R-:W-:Y:S04]  /*7ac0*/  SHF.R.U32.HI R0, RZ, 0x15, R0 ;  /* 0x00000015ff007819 */ /* 0x000fe80000011600 */
[----:B------:R-:W-:Y:S11]  /*7ad0*/  LOP3.LUT P0, RZ, R0, 0x3, R92, 0x48, !PT ;  /* 0x0000000300ff7812 */ /* 0x000ff6000780485c */
[----:B------:R-:W-:Y:S02]  /*7ae0*/  @!UPT UIADD3 URZ, UPT, UPT, URZ, URZ, URZ ;  /* 0x000000fffffff290 */ /* 0x000fe4000fffe0ff */
[----:B------:R-:W-:Y:S05]  /*7af0*/  @!P0 BRA `(.L_x_115) ;  /* 0x0000000000408947 */ /* 0x000fea0003800000 */
[----:B------:R-:W2:Y:S01]  /*7b00*/  LDCU.64 UR8, c[0x4][0x70] ;  /* 0x01000e00ff0877ac */ /* 0x000ea20008000a00 */
[----:B------:R-:W-:Y:S01]  /*7b10*/  MOV R3, 0x0 ;  /* 0x0000000000037802 */ /* 0x000fe20000000f00 */
[----:B------:R-:W-:Y:S02]  /*7b20*/  HFMA2 R12, -RZ, RZ, 0, 5.9604644775390625e-08 ;  /* 0x00000001ff0c7431 */ /* 0x000fe400000001ff */
[----:B-1----:R-:W-:Y:S02]  /*7b30*/  IMAD.MOV.U32 R8, RZ, RZ, 0x192 ;  /* 0x00000192ff087424 */ /* 0x002fe400078e00ff */
[----:B------:R-:W-:Y:S01]  /*7b40*/  IMAD.MOV.U32 R13, RZ, RZ, RZ ;  /* 0x000000ffff0d7224 */ /* 0x000fe200078e00ff */
[----:B------:R-:W1:Y:S01]  /*7b50*/  LDCU.64 UR6, c[0x4][0x78] ;  /* 0x01000f00ff0677ac */ /* 0x000e620008000a00 */
[----:B------:R-:W4:Y:S01]  /*7b60*/  LDC.64 R2, c[0x4][R3] ;  /* 0x0100000003027b82 */ /* 0x000f220000000a00 */
[----:B------:R-:W5:Y:S01]  /*7b70*/  LDCU.64 UR4, c[0x4][0x10] ;  /* 0x01000200ff0477ac */ /* 0x000f620008000a00 */
[----:B--2---:R-:W-:Y:S01]  /*7b80*/  MOV R5, UR9 ;  /* 0x0000000900057c02 */ /* 0x004fe20008000f00 */
[----:B------:R-:W-:Y:S01]  /*7b90*/  IMAD.U32 R4, RZ, RZ, UR8 ;  /* 0x00000008ff047e24 */ /* 0x000fe2000f8e00ff */
[----:B-1----:R-:W-:Y:S01]  /*7ba0*/  MOV R7, UR7 ;  /* 0x0000000700077c02 */ /* 0x002fe20008000f00 */
[----:B------:R-:W-:Y:S01]  /*7bb0*/  IMAD.U32 R6, RZ, RZ, UR6 ;  /* 0x00000006ff067e24 */ /* 0x000fe2000f8e00ff */
[----:B-----5:R-:W-:Y:S01]  /*7bc0*/  MOV R11, UR5 ;  /* 0x00000005000b7c02 */ /* 0x020fe20008000f00 */
[----:B------:R-:W-:Y:S02]  /*7bd0*/  IMAD.U32 R10, RZ, RZ, UR4 ;  /* 0x00000004ff0a7e24 */ /* 0x000fe4000f8e00ff */
[----:B------:R-:W-:Y:S07]  /*7be0*/  LEPC R20, `(.L_x_115) ;  /* 0x000000001014794e */ /* 0x000fee0000000000 */
[----:B---34-:R-:W-:Y:S05]  /*7bf0*/  CALL.ABS.NOINC R2 ;  /* 0x0000000002007343 */ /* 0x018fea0003c00000 */
.L_x_115:
[----:B------:R-:W-:Y:S01]  /*7c00*/  ISETP.NE.AND P0, PT, R100, RZ, PT ;  /* 0x000000ff6400720c */ /* 0x000fe20003f05270 */
[----:B------:R-:W-:Y:S05]  /*7c10*/  WARPSYNC.ALL ;  /* 0x0000000000007948 */ /* 0x000fea0003800000 */
[----:B------:R-:W-:Y:S01]  /*7c20*/  R2UR UR4, R48 ;  /* 0x00000000300472ca */ /* 0x000fe200000e0000 */
[----:B------:R-:W-:Y:S01]  /*7c30*/  USHF.L.U32 UR6, UR39, 0xd, URZ ;  /* 0x0000000d27067899 */ /* 0x000fe200080006ff */
[----:B------:R-:W-:Y:S01]  /*7c40*/  R2UR UR5, R73 ;  /* 0x00000000490572ca */ /* 0x000fe200000e0000 */
[----:B------:R-:W-:Y:S01]  /*7c50*/  BSSY.RECONVERGENT B0, `(.L_x_116) ;  /* 0x000008e000007945 */ /* 0x000fe20003800200 */
[C---:B-1----:R-:W-:Y:S02]  /*7c60*/  SHF.L.U32 R0, R56.reuse, 0x10, RZ ;  /* 0x0000001038007819 */ /* 0x042fe400000006ff */
[----:B------:R-:W-:Y:S02]  /*7c70*/  LOP3.LUT R2, R56, 0xffff0000, RZ, 0xc0, !PT ;  /* 0xffff000038027812 */ /* 0x000fe400078ec0ff */
[C---:B------:R-:W-:Y:S02]  /*7c80*/  SHF.L.U32 R3, R57.reuse, 0x10, RZ ;  /* 0x0000001039037819 */ /* 0x040fe400000006ff */
[----:B------:R-:W-:Y:S02]  /*7c90*/  LOP3.LUT R48, R57, 0xffff0000, RZ, 0xc0, !PT ;  /* 0xffff000039307812 */ /* 0x000fe400078ec0ff */
[C---:B------:R-:W-:Y:S01]  /*7ca0*/  SHF.L.U32 R50, R58.reuse, 0x10, RZ ;  /* 0x000000103a327819 */ /* 0x040fe200000006ff */
[----:B------:R-:W1:Y:S01]  /*7cb0*/  LDTM.x32 R4, tmem[UR4+0x20] ;  /* 0x00002004000479ee */ /* 0x000e6200082c0000 */
[----:B------:R-:W-:Y:S01]  /*7cc0*/  LOP3.LUT R51, R58, 0xffff0000, RZ, 0xc0, !PT ;  /* 0xffff00003a337812 */ /* 0x000fe200078ec0ff */
[----:B------:R-:W-:Y:S01]  /*7cd0*/  NOP ;  /* 0x0000000000007918 */ /* 0x000fe20000000000 */
[C---:B------:R-:W-:Y:S01]  /*7ce0*/  SHF.L.U32 R52, R59.reuse, 0x10, RZ ;  /* 0x000000103b347819 */ /* 0x040fe200000006ff */
[----:B------:R-:W-:Y:S01]  /*7cf0*/  UIADD3 UR4, UPT, UPT, UR5, 0xb0, URZ ;  /* 0x000000b005047890 */ /* 0x000fe2000fffe0ff */
[----:B------:R-:W-:Y:S02]  /*7d00*/  LOP3.LUT R53, R59, 0xffff0000, RZ, 0xc0, !PT ;  /* 0xffff00003b357812 */ /* 0x000fe400078ec0ff */
[C---:B------:R-:W-:Y:S01]  /*7d10*/  SHF.L.U32 R54, R60.reuse, 0x10, RZ ;  /* 0x000000103c367819 */ /* 0x040fe200000006ff */
[----:B------:R-:W-:Y:S01]  /*7d20*/  UPRMT UR4, UR60, 0x654, UR4 ;  /* 0x000006543c047896 */ /* 0x000fe20008000004 */
[----:B------:R-:W-:Y:S02]  /*7d30*/  LOP3.LUT R55, R60, 0xffff0000, RZ, 0xc0, !PT ;  /* 0xffff00003c377812 */ /* 0x000fe400078ec0ff */
[C---:B------:R-:W-:Y:S02]  /*7d40*/  SHF.L.U32 R56, R61.reuse, 0x10, RZ ;  /* 0x000000103d387819 */ /* 0x040fe400000006ff */
[----:B------:R-:W-:Y:S02]  /*7d50*/  LOP3.LUT R57, R61, 0xffff0000, RZ, 0xc0, !PT ;  /* 0xffff00003d397812 */ /* 0x000fe400078ec0ff */
[C---:B------:R-:W-:Y:S02]  /*7d60*/  SHF.L.U32 R58, R62.reuse, 0x10, RZ ;  /* 0x000000103e3a7819 */ /* 0x040fe400000006ff */
[----:B------:R-:W-:Y:S01]  /*7d70*/  LOP3.LUT R59, R62, 0xffff0000, RZ, 0xc0, !PT ;  /* 0xffff00003e3b7812 */ /* 0x000fe200078ec0ff */
[----:B-1----:R-:W-:Y:S01]  /*7d80*/  SYNCS.ARRIVE.TRANS64.RED.A1T0 RZ, [UR4], RZ ;  /* 0x000000ffffff79a7 */ /* 0x002fe20008100404 */
[C---:B------:R-:W-:Y:S02]  /*7d90*/  SHF.L.U32 R60, R63.reuse, 0x10, RZ ;  /* 0x000000103f3c7819 */ /* 0x040fe400000006ff */
[----:B------:R-:W-:Y:S02]  /*7da0*/  LOP3.LUT R61, R63, 0xffff0000, RZ, 0xc0, !PT ;  /* 0xffff00003f3d7812 */ /* 0x000fe400078ec0ff */
[C---:B------:R-:W-:Y:S01]  /*7db0*/  SHF.L.U32 R62, R68.reuse, 0x10, RZ ;  /* 0x00000010443e7819 */ /* 0x040fe200000006ff */
[C---:B------:R-:W-:Y:S01]  /*7dc0*/  FMUL R4, R47.reuse, R4 ;  /* 0x000000042f047220 */ /* 0x040fe20000400000 */
[----:B------:R-:W-:Y:S01]  /*7dd0*/  LOP3.LUT R63, R68, 0xffff0000, RZ, 0xc0, !PT ;  /* 0xffff0000443f7812 */ /* 0x000fe200078ec0ff */
[----:B------:R-:W-:Y:S01]  /*7de0*/  FMUL R5, R47, R5 ;  /* 0x000000052f057220 */ /* 0x000fe20000400000 */
[----:B---3--:R-:W-:Y:S01]  /*7df0*/  SHF.L.U32 R64, R69, 0x10, RZ ;  /* 0x0000001045407819 */ /* 0x008fe200000006ff */
[----:B------:R-:W-:Y:S01]  /*7e00*/  FMUL R6, R47, R6 ;  /* 0x000000062f067220 */ /* 0x000fe20000400000 */
[----:B------:R-:W-:Y:S01]  /*7e10*/  LOP3.LUT R65, R69, 0xffff0000, RZ, 0xc0, !PT ;  /* 0xffff000045417812 */ /* 0x000fe200078ec0ff */
[----:B------:R-:W-:Y:S01]  /*7e20*/  FMUL R7, R47, R7 ;  /* 0x000000072f077220 */ /* 0x000fe20000400000 */
[----:B------:R-:W-:Y:S01]  /*7e30*/  SHF.L.U32 R66, R70, 0x10, RZ ;  /* 0x0000001046427819 */ /* 0x000fe200000006ff */
[----:B------:R-:W-:Y:S01]  /*7e40*/  FFMA R4, R49, R0, R4 ;  /* 0x0000000031047223 */ /* 0x000fe20000000004 */
[C---:B------:R-:W-:Y:S01]  /*7e50*/  SHF.L.U32 R74, R78.reuse, 0x10, RZ ;  /* 0x000000104e4a7819 */ /* 0x040fe200000006ff */
[----:B------:R-:W-:Y:S01]  /*7e60*/  FMUL R8, R47, R8 ;  /* 0x000000082f087220 */ /* 0x000fe20000400000 */
[----:B------:R-:W-:Y:S01]  /*7e70*/  LOP3.LUT R75, R78, 0xffff0000, RZ, 0xc0, !PT ;  /* 0xffff00004e4b7812 */ /* 0x000fe200078ec0ff */
[C---:B------:R-:W-:Y:S01]  /*7e80*/  FFMA R5, R49.reuse, R2, R5 ;  /* 0x0000000231057223 */ /* 0x040fe20000000005 */
[----:B------:R-:W-:Y:S01]  /*7e90*/  LOP3.LUT R67, R70, 0xffff0000, RZ, 0xc0, !PT ;  /* 0xffff000046437812 */ /* 0x000fe200078ec0ff */
[C---:B------:R-:W-:Y:S01]  /*7ea0*/  FFMA R6, R49.reuse, R3, R6 ;  /* 0x0000000331067223 */ /* 0x040fe20000000006 */
[----:B------:R-:W-:Y:S01]  /*7eb0*/  FFMA R7, R49, R48, R7 ;  /* 0x0000003031077223 */ /* 0x000fe20000000007 */
[----:B------:R-:W-:Y:S01]  /*7ec0*/  IADD3 R78, PT, PT, R99, UR6, RZ ;  /* 0x00000006634e7c10 */ /* 0x000fe2000fffe0ff */
[----:B------:R-:W-:Y:S01]  /*7ed0*/  FFMA R8, R49, R50, R8 ;  /* 0x0000003231087223 */ /* 0x000fe20000000008 */
[----:B------:R-:W-:Y:S01]  /*7ee0*/  F2FP.BF16.F32.PACK_AB R4, R5, R4 ;  /* 0x000000040504723e */ /* 0x000fe200000010ff */
[----:B------:R-:W-:Y:S01]  /*7ef0*/  FMUL R9, R47, R9 ;  /* 0x000000092f097220 */ /* 0x000fe20000400000 */
[----:B------:R-:W-:Y:S01]  /*7f00*/  F2FP.BF16.F32.PACK_AB R5, R7, R6 ;  /* 0x000000060705723e */ /* 0x000fe200000010ff */
[----:B------:R-:W-:Y:S01]  /*7f10*/  FMUL R0, R47, R10 ;  /* 0x0000000a2f007220 */ /* 0x000fe20000400000 */
[-C--:B------:R-:W-:Y:S01]  /*7f20*/  IADD3 R106, PT, PT, R106, R78.reuse, RZ ;  /* 0x0000004e6a6a7210 */ /* 0x080fe20007ffe0ff */
[----:B------:R-:W-:Y:S01]  /*7f30*/  FFMA R9, R49, R51, R9 ;  /* 0x0000003331097223 */ /* 0x000fe20000000009 */
[----:B------:R-:W-:Y:S01]  /*7f40*/  IADD3 R105, PT, PT, R105, R78, RZ ;  /* 0x0000004e69697210 */ /* 0x000fe20007ffe0ff */
[----:B------:R-:W-:Y:S01]  /*7f50*/  FFMA R0, R49, R52, R0 ;  /* 0x0000003431007223 */ /* 0x000fe20000000000 */
[C---:B------:R-:W-:Y:S01]  /*7f60*/  FMUL R2, R47.reuse, R11 ;  /* 0x0000000b2f027220 */ /* 0x040fe20000400000 */
[----:B------:R-:W-:Y:S01]  /*7f70*/  FMUL R3, R47, R12 ;  /* 0x0000000c2f037220 */ /* 0x000fe20000400000 */
[----:B------:R-:W-:Y:S01]  /*7f80*/  F2FP.BF16.F32.PACK_AB R6, R9, R8 ;  /* 0x000000080906723e */ /* 0x000fe200000010ff */
[----:B------:R-:W-:Y:S01]  /*7f90*/  FMUL R10, R47, R13 ;  /* 0x0000000d2f0a7220 */ /* 0x000fe20000400000 */
[C---:B------:R-:W-:Y:S01]  /*7fa0*/  FFMA R2, R49.reuse, R53, R2 ;  /* 0x0000003531027223 */ /* 0x040fe20000000002 */
[----:B------:R-:W-:Y:S01]  /*7fb0*/  FFMA R3, R49, R54, R3 ;  /* 0x0000003631037223 */ /* 0x000fe20000000003 */
[----:B------:R-:W-:Y:S01]  /*7fc0*/  FMUL R11, R47, R14 ;  /* 0x0000000e2f0b7220 */ /* 0x000fe20000400000 */
[----:B------:R-:W-:Y:S01]  /*7fd0*/  FFMA R10, R49, R55, R10 ;  /* 0x00000037310a7223 */ /* 0x000fe2000000000a */
[C---:B------:R-:W-:Y:S01]  /*7fe0*/  FMUL R15, R47.reuse, R15 ;  /* 0x0000000f2f0f7220 */ /* 0x040fe20000400000 */
[C---:B------:R-:W-:Y:S01]  /*7ff0*/  FMUL R12, R47.reuse, R16 ;  /* 0x000000102f0c7220 */ /* 0x040fe20000400000 */
[----:B------:R-:W-:Y:S01]  /*8000*/  FMUL R13, R47, R17 ;  /* 0x000000112f0d7220 */ /* 0x000fe20000400000 */
[----:B------:R-:W-:Y:S01]  /*8010*/  FFMA R11, R49, R56, R11 ;  /* 0x00000038310b7223 */ /* 0x000fe2000000000b */
[----:B------:R-:W-:Y:S01]  /*8020*/  FMUL R14, R47, R18 ;  /* 0x000000122f0e7220 */ /* 0x000fe20000400000 */
[----:B------:R-:W-:Y:S01]  /*8030*/  FFMA R15, R49, R57, R15 ;  /* 0x00000039310f7223 */ /* 0x000fe2000000000f */
[----:B------:R-:W-:Y:S01]  /*8040*/  FMUL R19, R47, R19 ;  /* 0x000000132f137220 */ /* 0x000fe20000400000 */
[----:B------:R-:W-:Y:S01]  /*8050*/  F2FP.BF16.F32.PACK_AB R7, R2, R0 ;  /* 0x000000000207723e */ /* 0x000fe200000010ff */
[----:B------:R-:W-:Y:S01]  /*8060*/  FFMA R12, R49, R58, R12 ;  /* 0x0000003a310c7223 */ /* 0x000fe2000000000c */
[----:B------:R-:W-:Y:S01]  /*8070*/  FMUL R16, R47, R20 ;  /* 0x000000142f107220 */ /* 0x000fe20000400000 */
[----:B------:R-:W-:Y:S01]  /*8080*/  FFMA R13, R49, R59, R13 ;  /* 0x0000003b310d7223 */ /* 0x000fe2000000000d */
[----:B------:R-:W-:Y:S01]  /*8090*/  FMUL R17, R47, R21 ;  /* 0x000000152f117220 */ /* 0x000fe20000400000 */
[----:B------:R1:W-:Y:S01]  /*80a0*/  STS.128 [R99+UR6], R4 ;  /* 0x0000000463007988 */ /* 0x0003e20008000c06 */
[----:B------:R-:W-:Y:S01]  /*80b0*/  SHF.L.U32 R68, R71, 0x10, RZ ;  /* 0x0000001047447819 */ /* 0x000fe200000006ff */
[----:B------:R-:W-:Y:S01]  /*80c0*/  FFMA R14, R49, R60, R14 ;  /* 0x0000003c310e7223 */ /* 0x000fe2000000000e */
[----:B------:R-:W-:Y:S01]  /*80d0*/  LOP3.LUT R69, R71, 0xffff0000, RZ, 0xc0, !PT ;  /* 0xffff000047457812 */ /* 0x000fe200078ec0ff */
[----:B------:R-:W-:Y:S01]  /*80e0*/  FMUL R18, R47, R22 ;  /* 0x000000162f127220 */ /* 0x000fe20000400000 */
[----:B------:R-:W-:Y:S01]  /*80f0*/  SHF.L.U32 R70, R76, 0x10, RZ ;  /* 0x000000104c467819 */ /* 0x000fe200000006ff */
[----:B------:R-:W-:Y:S01]  /*8100*/  FFMA R19, R49, R61, R19 ;  /* 0x0000003d31137223 */ /* 0x000fe20000000013 */
[----:B------:R-:W-:Y:S01]  /*8110*/  FMUL R23, R47, R23 ;  /* 0x000000172f177220 */ /* 0x000fe20000400000 */
[----:B------:R-:W-:Y:S01]  /*8120*/  FFMA R16, R49, R62, R16 ;  /* 0x0000003e31107223 */ /* 0x000fe20000000010 */
[----:B------:R-:W-:Y:S01]  /*8130*/  FMUL R20, R47, R24 ;  /* 0x000000182f147220 */ /* 0x000fe20000400000 */
[----:B------:R-:W-:Y:S01]  /*8140*/  FFMA R17, R49, R63, R17 ;  /* 0x0000003f31117223 */ /* 0x000fe20000000011 */
[----:B------:R-:W-:Y:S01]  /*8150*/  FMUL R21, R47, R25 ;  /* 0x000000192f157220 */ /* 0x000fe20000400000 */
[----:B------:R-:W-:Y:S01]  /*8160*/  FFMA R18, R49, R64, R18 ;  /* 0x0000004031127223 */ /* 0x000fe20000000012 */
[----:B------:R-:W-:Y:S01]  /*8170*/  FMUL R22, R47, R26 ;  /* 0x0000001a2f167220 */ /* 0x000fe20000400000 */
[----:B------:R-:W-:Y:S01]  /*8180*/  F2FP.BF16.F32.PACK_AB R8, R10, R3 ;  /* 0x000000030a08723e */ /* 0x000fe200000010ff */
[----:B------:R-:W-:Y:S01]  /*8190*/  FFMA R23, R49, R65, R23 ;  /* 0x0000004131177223 */ /* 0x000fe20000000017 */
[----:B------:R-:W-:Y:S01]  /*81a0*/  F2FP.BF16.F32.PACK_AB R9, R15, R11 ;  /* 0x0000000b0f09723e */ /* 0x000fe200000010ff */
[----:B------:R-:W-:Y:S01]  /*81b0*/  FMUL R27, R47, R27 ;  /* 0x0000001b2f1b7220 */ /* 0x000fe20000400000 */
[----:B------:R-:W-:Y:S01]  /*81c0*/  F2FP.BF16.F32.PACK_AB R10, R13, R12 ;  /* 0x0000000c0d0a723e */ /* 0x000fe200000010ff */
[----:B------:R-:W-:Y:S01]  /*81d0*/  FFMA R20, R49, R66, R20 ;  /* 0x0000004231147223 */ /* 0x000fe20000000014 */
[----:B------:R-:W-:Y:S01]  /*81e0*/  F2FP.BF16.F32.PACK_AB R11, R19, R14 ;  /* 0x0000000e130b723e */ /* 0x000fe200000010ff */
[----:B------:R-:W-:Y:S01]  /*81f0*/  FMUL R24, R47, R28 ;  /* 0x0000001c2f187220 */ /* 0x000fe20000400000 */
[----:B------:R-:W-:Y:S01]  /*8200*/  LOP3.LUT R71, R76, 0xffff0000, RZ, 0xc0, !PT ;  /* 0xffff00004c477812 */ /* 0x000fe200078ec0ff */
[----:B------:R-:W-:Y:S01]  /*8210*/  FFMA R21, R49, R67, R21 ;  /* 0x0000004331157223 */ /* 0x000fe20000000015 */
[----:B------:R-:W-:Y:S01]  /*8220*/  SHF.L.U32 R72, R77, 0x10, RZ ;  /* 0x000000104d487819 */ /* 0x000fe200000006ff */
[----:B------:R1:W-:Y:S01]  /*8230*/  STS.128 [R106+0x10], R8 ;  /* 0x000010086a007388 */ /* 0x0003e20000000c00 */
[----:B------:R-:W-:Y:S01]  /*8240*/  FMUL R25, R47, R29 ;  /* 0x0000001d2f197220 */ /* 0x000fe20000400000 */
[----:B------:R-:W-:Y:S01]  /*8250*/  FFMA R22, R49, R68, R22 ;  /* 0x0000004431167223 */ /* 0x000fe20000000016 */
[----:B------:R-:W-:Y:S01]  /*8260*/  LOP3.LUT R73, R77, 0xffff0000, RZ, 0xc0, !PT ;  /* 0xffff00004d497812 */ /* 0x000fe200078ec0ff */
[----:B------:R-:W-:Y:S01]  /*8270*/  FMUL R26, R47, R30 ;  /* 0x0000001e2f1a7220 */ /* 0x000fe20000400000 */
[----:B------:R-:W-:Y:S01]  /*8280*/  FFMA R27, R49, R69, R27 ;  /* 0x00000045311b7223 */ /* 0x000fe2000000001b */
[----:B------:R-:W-:Y:S01]  /*8290*/  FMUL R31, R47, R31 ;  /* 0x0000001f2f1f7220 */ /* 0x000fe20000400000 */
[----:B------:R-:W-:Y:S01]  /*82a0*/  FFMA R24, R49, R70, R24 ;  /* 0x0000004631187223 */ /* 0x000fe20000000018 */
[----:B------:R-:W-:Y:S01]  /*82b0*/  FMUL R28, R47, R32 ;  /* 0x000000202f1c7220 */ /* 0x000fe20000400000 */
[----:B------:R-:W-:Y:S01]  /*82c0*/  FFMA R25, R49, R71, R25 ;  /* 0x0000004731197223 */ /* 0x000fe20000000019 */
[----:B------:R-:W-:Y:S01]  /*82d0*/  SHF.L.U32 R76, R79, 0x10, RZ ;  /* 0x000000104f4c7819 */ /* 0x000fe200000006ff */
[----:B------:R-:W-:Y:S01]  /*82e0*/  FMUL R29, R47, R33 ;  /* 0x000000212f1d7220 */ /* 0x000fe20000400000 */
[----:B------:R-:W-:Y:S01]  /*82f0*/  F2FP.BF16.F32.PACK_AB R16, R17, R16 ;  /* 0x000000101110723e */ /* 0x000fe200000010ff */
[----:B------:R-:W-:Y:S01]  /*8300*/  FFMA R26, R49, R72, R26 ;  /* 0x00000048311a7223 */ /* 0x000fe2000000001a */
[----:B------:R-:W-:Y:S01]  /*8310*/  LOP3.LUT R77, R79, 0xffff0000, RZ, 0xc0, !PT ;  /* 0xffff00004f4d7812 */ /* 0x000fe200078ec0ff */
[----:B------:R-:W-:Y:S01]  /*8320*/  FMUL R30, R47, R34 ;  /* 0x000000222f1e7220 */ /* 0x000fe20000400000 */
[----:B------:R-:W-:Y:S01]  /*8330*/  F2FP.BF16.F32.PACK_AB R17, R23, R18 ;  /* 0x000000121711723e */ /* 0x000fe200000010ff */
[----:B------:R-:W-:Y:S01]  /*8340*/  FFMA R31, R49, R73, R31 ;  /* 0x00000049311f7223 */ /* 0x000fe2000000001f */
[----:B------:R-:W-:Y:S01]  /*8350*/  FMUL R35, R47, R35 ;  /* 0x000000232f237220 */ /* 0x000fe20000400000 */
[----:B------:R-:W-:Y:S01]  /*8360*/  F2FP.BF16.F32.PACK_AB R18, R21, R20 ;  /* 0x000000141512723e */ /* 0x000fe200000010ff */
[----:B------:R-:W-:Y:S01]  /*8370*/  FFMA R28, R49, R74, R28 ;  /* 0x0000004a311c7223 */ /* 0x000fe2000000001c */
[----:B------:R-:W-:Y:S01]  /*8380*/  F2FP.BF16.F32.PACK_AB R19, R27, R22 ;  /* 0x000000161b13723e */ /* 0x000fe200000010ff */
[C---:B------:R-:W-:Y:S01]  /*8390*/  FFMA R29, R49.reuse, R75, R29 ;  /* 0x0000004b311d7223 */ /* 0x040fe2000000001d */
[C---:B------:R-:W-:Y:S01]  /*83a0*/  FFMA R30, R49.reuse, R76, R30 ;  /* 0x0000004c311e7223 */ /* 0x040fe2000000001e */
[----:B------:R-:W-:Y:S01]  /*83b0*/  FFMA R35, R49, R77, R35 ;  /* 0x0000004d31237223 */ /* 0x000fe20000000023 */
[----:B------:R-:W-:Y:S01]  /*83c0*/  F2FP.BF16.F32.PACK_AB R24, R25, R24 ;  /* 0x000000181918723e */ /* 0x000fe200000010ff */
[----:B------:R1:W-:Y:S01]  /*83d0*/  STS.128 [R105+0x20], R16 ;  /* 0x0000201069007388 */ /* 0x0003e20000000c00 */
[----:B------:R-:W-:Y:S02]  /*83e0*/  F2FP.BF16.F32.PACK_AB R25, R31, R26 ;  /* 0x0000001a1f19723e */ /* 0x000fe400000010ff */
[----:B------:R-:W-:Y:S02]  /*83f0*/  F2FP.BF16.F32.PACK_AB R26, R29, R28 ;  /* 0x0000001c1d1a723e */ /* 0x000fe400000010ff */
[----:B------:R-:W-:Y:S02]  /*8400*/  F2FP.BF16.F32.PACK_AB R27, R35, R30 ;  /* 0x0000001e231b723e */ /* 0x000fe400000010ff */
[----:B------:R-:W-:Y:S05]  /*8410*/  IADD3 R0, PT, PT, R98, R106, RZ ;  /* 0x0000006a62007210 */ /* 0x000fea0007ffe0ff */
        /* <DEDUP_REMOVED lines=9> */
[----:B------:R-:W-:Y:S02]  /*84b0*/  UIADD3 UR4, UP0, UPT, UR54, 0xa80, URZ ;  /* 0x00000a8036047890 */ /* 0x000fe4000ff1e0ff */
[----:B------:R-:W-:Y:S02]  /*84c0*/  UIADD3 UR9, UPT, UPT, UR45, 0x20, URZ ;  /* 0x000000202d097890 */ /* 0x000fe4000fffe0ff */
[----:B------:R-:W-:Y:S02]  /*84d0*/  UIADD3 UR8, UPT, UPT, UR37, 0x200, UR6 ;  /* 0x0000020025087890 */ /* 0x000fe4000fffe006 */
[----:B------:R-:W-:Y:S01]  /*84e0*/  UIADD3.X UR5, UPT, UPT, URZ, UR55, URZ, UP0, !UPT ;  /* 0x00000037ff057290 */ /* 0x000fe200087fe4ff */
[----:B------:R-:W-:Y:S01]  /*84f0*/  UMOV UR10, UR46 ;  /* 0x0000002e000a7c82 */ /* 0x000fe20008000000 */
[----:B------:R-:W-:Y:S07]  /*8500*/  UMOV UR11, UR52 ;  /* 0x00000034000b7c82 */ /* 0x000fee0008000000 */
[----:B------:R2:W-:Y:S02]  /*8510*/  UTMASTG.3D [UR8], [UR4] ;  /* 0x00000008040073b5 */ /* 0x0005e40008010000 */
[----:B--2---:R0:W-:Y:S02]  /*8520*/  UTMACMDFLUSH ;  /* 0x00000000000079b7 */ /* 0x0041e40000000000 */
.L_x_117:
[----:B------:R-:W-:Y:S05]  /*8530*/  BSYNC.RECONVERGENT B0 ;  /* 0x0000000000007941 */ /* 0x000fea0003800200 */
.L_x_116:
[----:B------:R-:W-:Y:S01]  /*8540*/  UIADD3 UR4, UPT, UPT, UR39, 0x1, URZ ;  /* 0x0000000127047890 */ /* 0x000fe2000fffe0ff */
[----:B------:R-:W-:Y:S03]  /*8550*/  BSSY.RECONVERGENT B0, `(.L_x_118) ;  /* 0x0000008000007945 */ /* 0x000fe60003800200 */
[----:B------:R-:W-:Y:S04]  /*8560*/  UISETP.NE.AND UP0, UPT, UR4, 0x3, UPT ;  /* 0x000000030400788c */ /* 0x000fe8000bf05270 */
[----:B------:R-:W-:Y:S02]  /*8570*/  UISETP.EQ.XOR UP1, UPT, UR38, 0x3, !UP0 ;  /* 0x000000032600788c */ /* 0x000fe4000c722a70 */
[----:B------:R-:W-:Y:S02]  /*8580*/  USEL UR36, UR4, URZ, UP0 ;  /* 0x000000ff04247287 */ /* 0x000fe40008000000 */
[----:B------:R-:W-:Y:S04]  /*8590*/  USEL UR5, URZ, 0x1, !UP1 ;  /* 0x00000001ff057887 */ /* 0x000fe8000c800000 */
[----:B------:R-:W-:Y:S01]  /*85a0*/  ULOP3.LUT UR42, UR42, UR5, URZ, 0x3c, !UPT ;  /* 0x000000052a2a7292 */ /* 0x000fe2000f8e3cff */
[----:B------:R-:W-:Y:S11]  /*85b0*/  @P0 BRA `(.L_x_119) ;  /* 0x0000000000040947 */ /* 0x000ff60003800000 */
[----:B------:R-:W-:Y:S04]  /*85c0*/  DEPBAR.LE SB0, 0x1 ;  /* 0x000080400000791a */ /* 0x000fe80000000000 */
.L_x_119:
[----:B------:R-:W-:Y:S05]  /*85d0*/  BSYNC.RECONVERGENT B0 ;  /* 0x0000000000007941 */ /* 0x000fea0003800200 */
.L_x_118:
[----:B------:R-:W-:Y:S01]  /*85e0*/  BAR.SYNC.DEFER_BLOCKING 0x1, 0x80 ;  /* 0x0042000000007b1d */ /* 0x000fe20000010000 */
[----:B------:R-:W-:Y:S01]  /*85f0*/  UISETP.NE.AND UP0, UPT, UR41, -0x2, UPT ;  /* 0xfffffffe2900788c */ /* 0x000fe2000bf05270 */
[----:B------:R-:W-:Y:S08]  /*8600*/  IADD3 R45, PT, PT, R45, 0x1, RZ ;  /* 0x000000012d2d7810 */ /* 0x000ff00007ffe0ff */
[----:B------:R-:W-:Y:S05]  /*8610*/  BRA.U !UP0, `(.L_x_120) ;  /* 0x0000000108287547 */ /* 0x000fea000b800000 */
[----:B------:R-:W-:Y:S01]  /*8620*/  ISETP.NE.AND P0, PT, R104, RZ, PT ;  /* 0x000000ff6800720c */ /* 0x000fe20003f05270 */
[----:B------:R-:W-:Y:S01]  /*8630*/  IMAD.U32 R2, RZ, RZ, UR40 ;  /* 0x00000028ff027e24 */ /* 0x000fe2000f8e00ff */
[----:B------:R-:W-:Y:S01]  /*8640*/  UIADD3 UR4, UPT, UPT, UR40, 0x1, URZ ;  /* 0x0000000128047890 */ /* 0x000fe2000fffe0ff */
[----:B-1----:R-:W-:Y:S03]  /*8650*/  IMAD.U32 R0, RZ, RZ, UR60 ;  /* 0x0000003cff007e24 */ /* 0x002fe6000f8e00ff */
[----:B------:R-:W-:Y:S04]  /*8660*/  UISETP.NE.AND UP0, UPT, UR4, 0x3, UPT ;  /* 0x000000030400788c */ /* 0x000fe8000bf05270 */
[----:B------:R-:W-:Y:S03]  /*8670*/  USEL UR40, UR4, URZ, UP0 ;  /* 0x000000ff04287287 */ /* 0x000fe60008000000 */
[----:B------:R-:W-:Y:S05]  /*8680*/  @P0 LEA R2, R2, UR37, 0x3 ;  /* 0x0000002502020c11 */ /* 0x000fea000f8e18ff */
[----:B------:R-:W-:Y:S05]  /*8690*/  @P0 VIADD R2, R2, 0x58 ;  /* 0x0000005802020836 */ /* 0x000fea0000000000 */
[----:B------:R-:W-:Y:S04]  /*86a0*/  @P0 PRMT R0, R0, 0x654, R2 ;  /* 0x0000065400000816 */ /* 0x000fe80000000002 */
[----:B------:R2:W-:Y:S03]  /*86b0*/  @P0 SYNCS.ARRIVE.TRANS64.RED.A1T0 RZ, [R0+URZ], RZ ;  /* 0x000000ff00ff09a7 */ /* 0x0005e600081004ff */
.L_x_120:
[----:B------:R-:W-:Y:S01]  /*86c0*/  ISETP.NE.AND P2, PT, R101, RZ, PT ;  /* 0x000000ff6500720c */ /* 0x000fe20003f45270 */
[----:B-12---:R-:W-:Y:S01]  /*86d0*/  IMAD.IADD R0, R44, 0x1, R87 ;  /* 0x000000012c007824 */ /* 0x006fe200078e0257 */
[----:B------:R-:W-:Y:S01]  /*86e0*/  ISETP.NE.AND P0, PT, R103, 0x2, PT ;  /* 0x000000026700780c */ /* 0x000fe20003f05270 */
[----:B------:R-:W-:Y:S01]  /*86f0*/  UIADD3 UR41, UPT, UPT, UR41, 0x2, URZ ;  /* 0x0000000229297890 */ /* 0x000fe2000fffe0ff */
[----:B------:R-:W-:Y:S01]  /*8700*/  ISETP.NE.AND P1, PT, R45, 0x2, PT ;  /* 0x000000022d00780c */ /* 0x000fe20003f25270 */
[----:B------:R-:W-:Y:S01]  /*8710*/  IMAD.IADD R24, R43, 0x1, R86 ;  /* 0x000000012b187824 */ /* 0x000fe200078e0256 */
[----:B------:R-:W-:Y:S02]  /*8720*/  R2UR UR20, R0 ;  /* 0x00000000001472ca */ /* 0x000fe400000e0000 */
[----:B------:R-:W-:Y:S02]  /*8730*/  SEL R2, RZ, 0x1, P0 ;  /* 0x00000001ff027807 */ /* 0x000fe40000000000 */
[----:B------:R-:W-:Y:S02]  /*8740*/  SEL R0, RZ, 0x1, P1 ;  /* 0x00000001ff007807 */ /* 0x000fe40000800000 */
[----:B------:R-:W-:Y:S02]  /*8750*/  LOP3.LUT R96, R96, R2, RZ, 0x3c, !PT ;  /* 0x0000000260607212 */ /* 0x000fe400078e3cff */
[----:B------:R-:W-:Y:S02]  /*8760*/  @P2 R2UR UR52, R95 ;  /* 0x000000005f3422ca */ /* 0x000fe400000e0000 */
[----:B------:R-:W-:Y:S02]  /*8770*/  LOP3.LUT R97, R97, R0, RZ, 0x3c, !PT ;  /* 0x0000000061617212 */ /* 0x000fe400078e3cff */
[----:B------:R-:W-:Y:S02]  /*8780*/  SEL R103, R103, RZ, P0 ;  /* 0x000000ff67677207 */ /* 0x000fe40000000000 */
[----:B------:R-:W-:Y:S01]  /*8790*/  SEL R45, R45, RZ, P1 ;  /* 0x000000ff2d2d7207 */ /* 0x000fe20000800000 */
[----:B------:R-:W-:Y:S08]  /*87a0*/  @P2 BRA `(.L_x_121) ;  /* 0xffffffd800042947 */ /* 0x000ff0000383ffff */
[----:B------:R-:W-:-:S09]  /*87b0*/  UISETP.NE.AND UP0, UPT, UR53, URZ, UPT ;  /* 0x000000ff3500728c */ /* 0x000fd2000bf05270 */
[----:B------:R-:W-:Y:S05]  /*87c0*/  BRA.U !UP0, `(.L_x_122) ;  /* 0x0000000108487547 */ /* 0x000fea000b800000 */
[----:B------:R-:W1:Y:S02]  /*87d0*/  LDCU.64 UR4, c[0x0][0xc90] ;  /* 0x00019200ff0477ac */ /* 0x000e640008000a00 */
[----:B-1----:R-:W-:-:S04]  /*87e0*/  UISETP.NE.U32.AND UP0, UPT, UR4, URZ, UPT ;  /* 0x000000ff0400728c */ /* 0x002fc8000bf05070 */
[----:B------:R-:W-:-:S09]  /*87f0*/  UISETP.NE.AND.EX UP0, UPT, UR5, URZ, UPT, UP0 ;  /* 0x000000ff0500728c */ /* 0x000fd2000bf05300 */
[----:B------:R-:W-:Y:S05]  /*8800*/  BRA.U UP0, `(.L_x_123) ;  /* 0x00000001000c7547 */ /* 0x000fea000b800000 */
[----:B------:R-:W-:-:S13]  /*8810*/  FSETP.NEU.AND P0, PT, R49, RZ, PT ;  /* 0x000000ff3100720b */ /* 0x000fda0003f0d000 */
[----:B------:R-:W-:Y:S05]  /*8820*/  @!P0 EXIT ;  /* 0x000000000000894d */ /* 0x000fea0003800000 */
[----:B------:R-:W-:Y:S05]  /*8830*/  BRA `(.L_x_122) ;  /* 0x00000000002c7947 */ /* 0x000fea0003800000 */
.L_x_123:
[----:B------:R-:W-:Y:S01]  /*8840*/  ISETP.NE.AND P0, PT, R102, RZ, PT ;  /* 0x000000ff6600720c */ /* 0x000fe20003f05270 */
[----:B------:R-:W-:-:S12]  /*8850*/  BSSY.RECONVERGENT B0, `(.L_x_122) ;  /* 0x0000009000007945 */ /* 0x000fd80003800200 */
[----:B------:R-:W-:Y:S05]  /*8860*/  @P0 BRA `(.L_x_124) ;  /* 0x0000000000140947 */ /* 0x000fea0003800000 */
[----:B------:R-:W1:Y:S02]  /*8870*/  LDCU.64 UR4, c[0x0][0xc88] ;  /* 0x00019100ff0477ac */ /* 0x000e640008000a00 */
[----:B-1----:R-:W-:-:S04]  /*8880*/  ISETP.NE.U32.AND P0, PT, RZ, UR4, PT ;  /* 0x00000004ff007c0c */ /* 0x002fc8000bf05070 */
[----:B------:R-:W-:-:S13]  /*8890*/  ISETP.NE.AND.EX P0, PT, RZ, UR5, PT, P0 ;  /* 0x00000005ff007c0c */ /* 0x000fda000bf05300 */
[----:B------:R-:W-:Y:S05]  /*88a0*/  @!P0 EXIT ;  /* 0x000000000000894d */ /* 0x000fea0003800000 */
[----:B------:R-:W-:Y:S05]  /*88b0*/  BRA `(.L_x_125) ;  /* 0x0000000000087947 */ /* 0x000fea0003800000 */
.L_x_124:
[----:B------:R-:W-:-:S13]  /*88c0*/  FSETP.NEU.AND P0, PT, R49, RZ, PT ;  /* 0x000000ff3100720b */ /* 0x000fda0003f0d000 */
[----:B------:R-:W-:Y:S05]  /*88d0*/  @!P0 EXIT ;  /* 0x000000000000894d */ /* 0x000fea0003800000 */
.L_x_125:
[----:B------:R-:W-:Y:S05]  /*88e0*/  BSYNC.RECONVERGENT B0 ;  /* 0x0000000000007941 */ /* 0x000fea0003800200 */
.L_x_122:
[----:B------:R-:W-:Y:S01]  /*88f0*/  ULEA UR4, UR40, UR37, 0x3 ;  /* 0x0000002528047291 */ /* 0x000fe2000f8e18ff */
[----:B------:R-:W-:-:S04]  /*8900*/  DEPBAR.LE SB0, 0x0 ;  /* 0x000080000000791a */ /* 0x000fc80000000000 */
[----:B------:R-:W-:-:S04]  /*8910*/  UIADD3 UR4, UPT, UPT, UR4, 0x58, URZ ;  /* 0x0000005804047890 */ /* 0x000fc8000fffe0ff */
[----:B------:R-:W-:-:S09]  /*8920*/  UPRMT UR4, UR60, 0x654, UR4 ;  /* 0x000006543c047896 */ /* 0x000fd20008000004 */
[----:B------:R-:W-:Y:S01]  /*8930*/  SYNCS.ARRIVE.TRANS64.RED.A1T0 RZ, [UR4], RZ ;  /* 0x000000ffffff79a7 */ /* 0x000fe20008100404 */
[----:B------:R-:W-:Y:S05]  /*8940*/  EXIT ;  /* 0x000000000000794d */ /* 0x000fea0003800000 */
.L_x_24:
[----:B--2---:R2:W4:Y:S02]  /*8950*/  SYNCS.PHASECHK.TRANS64.TRYWAIT P0, [R2+URZ+0xd0], R3 ;  /* 0x0000d003020075a7 */ /* 0x00452400080011ff */
[----:B----4-:R-:W-:Y:S05]  /*8960*/  @!P0 NANOSLEEP.SYNCS 0x989680 ;  /* 0x009896800000895d */ /* 0x010fea0003900000 */
[----:B------:R-:W4:Y:S02]  /*8970*/  @!P0 SYNCS.PHASECHK.TRANS64 P0, [R2+URZ+0xd0], R3 ;  /* 0x0000d003020085a7 */ /* 0x000f2400080010ff */
[----:B----4-:R-:W-:Y:S05]  /*8980*/  @!P0 BRA `(.L_x_24) ;  /* 0xfffffffc00f08947 */ /* 0x010fea000383ffff */
[----:B------:R-:W-:Y:S05]  /*8990*/  BRA `(.L_x_126) ;  /* 0xffffff8c00987947 */ /* 0x000fea000383ffff */
.L_x_27:
[----:B------:R-:W-:-:S07]  /*89a0*/  MOV R2, UR49 ;  /* 0x0000003100027c02 */ /* 0x000fce0008000f00 */
.L_x_127:
[----:B-1----:R1:W2:Y:S02]  /*89b0*/  SYNCS.PHASECHK.TRANS64.TRYWAIT P0, [R2+URZ+0x20], R4 ;  /* 0x00002004020075a7 */ /* 0x0022a400080011ff */
[----:B--2---:R-:W-:Y:S05]  /*89c0*/  @!P0 NANOSLEEP.SYNCS 0x989680 ;  /* 0x009896800000895d */ /* 0x004fea0003900000 */
[----:B------:R-:W2:Y:S02]  /*89d0*/  @!P0 SYNCS.PHASECHK.TRANS64 P0, [R2+URZ+0x20], R4 ;  /* 0x00002004020085a7 */ /* 0x000ea400080010ff */
[----:B--2---:R-:W-:Y:S05]  /*89e0*/  @!P0 BRA `(.L_x_127) ;  /* 0xfffffffc00f08947 */ /* 0x004fea000383ffff */
[----:B------:R-:W-:Y:S05]  /*89f0*/  BRA `(.L_x_26) ;  /* 0xffffff8c00f47947 */ /* 0x000fea000383ffff */
.L_x_36:
[----:B------:R-:W-:-:S07]  /*8a00*/  MOV R2, UR49 ;  /* 0x0000003100027c02 */ /* 0x000fce0008000f00 */
.L_x_128:
[----:B-1----:R1:W2:Y:S02]  /*8a10*/  SYNCS.PHASECHK.TRANS64.TRYWAIT P0, [R2+URZ+0x20], R4 ;  /* 0x00002004020075a7 */ /* 0x0022a400080011ff */
[----:B--2---:R-:W-:Y:S05]  /*8a20*/  @!P0 NANOSLEEP.SYNCS 0x989680 ;  /* 0x009896800000895d */ /* 0x004fea0003900000 */
[----:B------:R-:W2:Y:S02]  /*8a30*/  @!P0 SYNCS.PHASECHK.TRANS64 P0, [R2+URZ+0x20], R4 ;  /* 0x00002004020085a7 */ /* 0x000ea400080010ff */
[----:B--2---:R-:W-:Y:S05]  /*8a40*/  @!P0 BRA `(.L_x_128) ;  /* 0xfffffffc00f08947 */ /* 0x004fea000383ffff */
[----:B------:R-:W-:Y:S05]  /*8a50*/  BRA `(.L_x_35) ;  /* 0xffffff9400407947 */ /* 0x000fea000383ffff */
.L_x_43:
[----:B-1----:R1:W2:Y:S02]  /*8a60*/  SYNCS.PHASECHK.TRANS64.TRYWAIT P0, [R2+URZ+0x80], R3 ;  /* 0x00008003020075a7 */ /* 0x0022a400080011ff */
[----:B--2---:R-:W-:Y:S05]  /*8a70*/  @!P0 NANOSLEEP.SYNCS 0x989680 ;  /* 0x009896800000895d */ /* 0x004fea0003900000 */
[----:B------:R-:W2:Y:S02]  /*8a80*/  @!P0 SYNCS.PHASECHK.TRANS64 P0, [R2+URZ+0x80], R3 ;  /* 0x00008003020085a7 */ /* 0x000ea400080010ff */
[----:B--2---:R-:W-:Y:S05]  /*8a90*/  @!P0 BRA `(.L_x_43) ;  /* 0xfffffffc00f08947 */ /* 0x004fea000383ffff */
[----:B------:R-:W-:Y:S05]  /*8aa0*/  BRA `(.L_x_129) ;  /* 0xffffff98006c7947 */ /* 0x000fea000383ffff */
.L_x_47:
[----:B---3--:R-:W-:-:S07]  /*8ab0*/  MOV R0, UR4 ;  /* 0x0000000400007c02 */ /* 0x008fce0008000f00 */
.L_x_130:
[----:B-1----:R1:W2:Y:S02]  /*8ac0*/  SYNCS.PHASECHK.TRANS64.TRYWAIT P0, [R0+URZ], R2 ;  /* 0x00000002000075a7 */ /* 0x0022a400080011ff */
[----:B--2---:R-:W-:Y:S05]  /*8ad0*/  @!P0 NANOSLEEP.SYNCS 0x989680 ;  /* 0x009896800000895d */ /* 0x004fea0003900000 */
[----:B------:R-:W2:Y:S02]  /*8ae0*/  @!P0 SYNCS.PHASECHK.TRANS64 P0, [R0+URZ], R2 ;  /* 0x00000002000085a7 */ /* 0x000ea400080010ff */
[----:B--2---:R-:W-:Y:S05]  /*8af0*/  @!P0 BRA `(.L_x_130) ;  /* 0xfffffffc00f08947 */ /* 0x004fea000383ffff */
[----:B------:R-:W-:Y:S05]  /*8b00*/  BRA `(.L_x_131) ;  /* 0xffffff9c00e07947 */ /* 0x000fea000383ffff */
.L_x_48:
[----:B---3--:R-:W-:-:S07]  /*8b10*/  MOV R0, UR5 ;  /* 0x0000000500007c02 */ /* 0x008fce0008000f00 */
.L_x_132:
[----:B-1----:R1:W2:Y:S02]  /*8b20*/  SYNCS.PHASECHK.TRANS64.TRYWAIT P0, [R0+URZ], R3 ;  /* 0x00000003000075a7 */ /* 0x0022a400080011ff */
[----:B--2---:R-:W-:Y:S05]  /*8b30*/  @!P0 NANOSLEEP.SYNCS 0x989680 ;  /* 0x009896800000895d */ /* 0x004fea0003900000 */
[----:B------:R-:W2:Y:S02]  /*8b40*/  @!P0 SYNCS.PHASECHK.TRANS64 P0, [R0+URZ], R3 ;  /* 0x00000003000085a7 */ /* 0x000ea400080010ff */
[----:B--2---:R-:W-:Y:S05]  /*8b50*/  @!P0 BRA `(.L_x_132) ;  /* 0xfffffffc00f08947 */ /* 0x004fea000383ffff */
[----:B------:R-:W-:Y:S05]  /*8b60*/  BRA `(.L_x_133) ;  /* 0xffffff9c00ec7947 */ /* 0x000fea000383ffff */
.L_x_49:
[----:B---3--:R-:W-:-:S07]  /*8b70*/  MOV R0, UR5 ;  /* 0x0000000500007c02 */ /* 0x008fce0008000f00 */
.L_x_134:
[----:B-1----:R1:W2:Y:S02]  /*8b80*/  SYNCS.PHASECHK.TRANS64.TRYWAIT P0, [R0+URZ], R3 ;  /* 0x00000003000075a7 */ /* 0x0022a400080011ff */
[----:B--2---:R-:W-:Y:S05]  /*8b90*/  @!P0 NANOSLEEP.SYNCS 0x989680 ;  /* 0x009896800000895d */ /* 0x004fea0003900000 */
[----:B------:R-:W2:Y:S02]  /*8ba0*/  @!P0 SYNCS.PHASECHK.TRANS64 P0, [R0+URZ], R3 ;  /* 0x00000003000085a7 */ /* 0x000ea400080010ff */
[----:B--2---:R-:W-:Y:S05]  /*8bb0*/  @!P0 BRA `(.L_x_134) ;  /* 0xfffffffc00f08947 */ /* 0x004fea000383ffff */
[----:B------:R-:W-:Y:S05]  /*8bc0*/  BRA `(.L_x_135) ;  /* 0xffffff9c00f87947 */ /* 0x000fea000383ffff */
.L_x_52:
[----:B-1----:R1:W2:Y:S02]  /*8bd0*/  SYNCS.PHASECHK.TRANS64.TRYWAIT P0, [R0+URZ+0xc0], R4 ;  /* 0x0000c004000075a7 */ /* 0x0022a400080011ff */
[----:B--2---:R-:W-:Y:S05]  /*8be0*/  @!P0 NANOSLEEP.SYNCS 0x989680 ;  /* 0x009896800000895d */ /* 0x004fea0003900000 */
[----:B------:R-:W2:Y:S02]  /*8bf0*/  @!P0 SYNCS.PHASECHK.TRANS64 P0, [R0+URZ+0xc0], R4 ;  /* 0x0000c004000085a7 */ /* 0x000ea400080010ff */
[----:B--2---:R-:W-:Y:S05]  /*8c00*/  @!P0 BRA `(.L_x_52) ;  /* 0xfffffffc00f08947 */ /* 0x004fea000383ffff */
[----:B------:R-:W-:Y:S05]  /*8c10*/  BRA `(.L_x_136) ;  /* 0xffffffa000587947 */ /* 0x000fea000383ffff */
.L_x_53:
[----:B------:R-:W-:-:S07]  /*8c20*/  MOV R0, UR4 ;  /* 0x0000000400007c02 */ /* 0x000fce0008000f00 */
.L_x_137:
[----:B-1----:R1:W2:Y:S02]  /*8c30*/  SYNCS.PHASECHK.TRANS64.TRYWAIT P0, [R0+URZ+0x90], R5 ;  /* 0x00009005000075a7 */ /* 0x0022a400080011ff */
[----:B--2---:R-:W-:Y:S05]  /*8c40*/  @!P0 NANOSLEEP.SYNCS 0x989680 ;  /* 0x009896800000895d */ /* 0x004fea0003900000 */
[----:B------:R-:W2:Y:S02]  /*8c50*/  @!P0 SYNCS.PHASECHK.TRANS64 P0, [R0+URZ+0x90], R5 ;  /* 0x00009005000085a7 */ /* 0x000ea400080010ff */
[----:B--2---:R-:W-:Y:S05]  /*8c60*/  @!P0 BRA `(.L_x_137) ;  /* 0xfffffffc00f08947 */ /* 0x004fea000383ffff */
[----:B------:R-:W-:Y:S05]  /*8c70*/  BRA `(.L_x_138) ;  /* 0xffffffa000687947 */ /* 0x000fea000383ffff */
.L_x_54:
[----:B-1----:R1:W2:Y:S02]  /*8c80*/  SYNCS.PHASECHK.TRANS64.TRYWAIT P1, [R0+URZ+0x80], R4 ;  /* 0x00008004000075a7 */ /* 0x0022a400080211ff */
[----:B--2---:R-:W-:Y:S05]  /*8c90*/  @!P1 NANOSLEEP.SYNCS 0x989680 ;  /* 0x009896800000995d */ /* 0x004fea0003900000 */
[----:B------:R-:W2:Y:S02]  /*8ca0*/  @!P1 SYNCS.PHASECHK.TRANS64 P1, [R0+URZ+0x80], R4 ;  /* 0x00008004000095a7 */ /* 0x000ea400080210ff */
[----:B--2---:R-:W-:Y:S05]  /*8cb0*/  @!P1 BRA `(.L_x_54) ;  /* 0xfffffffc00f09947 */ /* 0x004fea000383ffff */
[----:B------:R-:W-:Y:S05]  /*8cc0*/  BRA `(.L_x_139) ;  /* 0xffffffa000987947 */ /* 0x000fea000383ffff */
.L_x_57:
[----:B------:R-:W-:-:S07]  /*8cd0*/  MOV R0, UR4 ;  /* 0x0000000400007c02 */ /* 0x000fce0008000f00 */
.L_x_140:
[----:B-1----:R1:W2:Y:S02]  /*8ce0*/  SYNCS.PHASECHK.TRANS64.TRYWAIT P0, [R0+URZ+0x90], R2 ;  /* 0x00009002000075a7 */ /* 0x0022a400080011ff */
[----:B--2---:R-:W-:Y:S05]  /*8cf0*/  @!P0 NANOSLEEP.SYNCS 0x989680 ;  /* 0x009896800000895d */ /* 0x004fea0003900000 */
[----:B------:R-:W2:Y:S02]  /*8d00*/  @!P0 SYNCS.PHASECHK.TRANS64 P0, [R0+URZ+0x90], R2 ;  /* 0x00009002000085a7 */ /* 0x000ea400080010ff */
[----:B--2---:R-:W-:Y:S05]  /*8d10*/  @!P0 BRA `(.L_x_140) ;  /* 0xfffffffc00f08947 */ /* 0x004fea000383ffff */
[----:B------:R-:W-:Y:S05]  /*8d20*/  BRA `(.L_x_56) ;  /* 0xffffffa000ec7947 */ /* 0x000fea000383ffff */
.L_x_64:
[----:B-1----:R1:W2:Y:S02]  /*8d30*/  SYNCS.PHASECHK.TRANS64.TRYWAIT P0, [R2+URZ+0x80], R3 ;  /* 0x00008003020075a7 */ /* 0x0022a400080011ff */
[----:B--2---:R-:W-:Y:S05]  /*8d40*/  @!P0 NANOSLEEP.SYNCS 0x989680 ;  /* 0x009896800000895d */ /* 0x004fea0003900000 */
[----:B------:R-:W2:Y:S02]  /*8d50*/  @!P0 SYNCS.PHASECHK.TRANS64 P0, [R2+URZ+0x80], R3 ;  /* 0x00008003020085a7 */ /* 0x000ea400080010ff */
[----:B--2---:R-:W-:Y:S05]  /*8d60*/  @!P0 BRA `(.L_x_64) ;  /* 0xfffffffc00f08947 */ /* 0x004fea000383ffff */
[----:B------:R-:W-:Y:S05]  /*8d70*/  BRA `(.L_x_141) ;  /* 0xffffffac00307947 */ /* 0x000fea000383ffff */
.L_x_67:
[----:B------:R-:W-:-:S13]  /*8d80*/  R2UR UR4, R2 ;  /* 0x00000000020472ca */ /* 0x000fda00000e0000 */
[----:B------:R-:W-:-:S07]  /*8d90*/  MOV R4, UR4 ;  /* 0x0000000400047c02 */ /* 0x000fce0008000f00 */
.L_x_142:
[----:B-1----:R1:W2:Y:S02]  /*8da0*/  SYNCS.PHASECHK.TRANS64.TRYWAIT P0, [R4+URZ+0xb0], R3 ;  /* 0x0000b003040075a7 */ /* 0x0022a400080011ff */
[----:B--2---:R-:W-:Y:S05]  /*8db0*/  @!P0 NANOSLEEP.SYNCS 0x989680 ;  /* 0x009896800000895d */ /* 0x004fea0003900000 */
[----:B------:R-:W2:Y:S02]  /*8dc0*/  @!P0 SYNCS.PHASECHK.TRANS64 P0, [R4+URZ+0xb0], R3 ;  /* 0x0000b003040085a7 */ /* 0x000ea400080010ff */
[----:B--2---:R-:W-:Y:S05]  /*8dd0*/  @!P0 BRA `(.L_x_142) ;  /* 0xfffffffc00f08947 */ /* 0x004fea000383ffff */
[----:B------:R-:W-:Y:S05]  /*8de0*/  BRA `(.L_x_143) ;  /* 0xffffffb0009c7947 */ /* 0x000fea000383ffff */
.L_x_70:
[----:B------:R-:W-:Y:S07]  /*8df0*/  MOV R3, UR7 ;  /* 0x0000000700037c02 */ /* 0x000fee0008000f00 */
.L_x_144:
[----:B-1----:R1:W2:Y:S02]  /*8e00*/  SYNCS.PHASECHK.TRANS64.TRYWAIT P0, [R3+URZ], R4 ;  /* 0x00000004030075a7 */ /* 0x0022a400080011ff */
[----:B--2---:R-:W-:Y:S05]  /*8e10*/  @!P0 NANOSLEEP.SYNCS 0x989680 ;  /* 0x009896800000895d */ /* 0x004fea0003900000 */
[----:B------:R-:W2:Y:S02]  /*8e20*/  @!P0 SYNCS.PHASECHK.TRANS64 P0, [R3+URZ], R4 ;  /* 0x00000004030085a7 */ /* 0x000ea400080010ff */
[----:B--2---:R-:W-:Y:S05]  /*8e30*/  @!P0 BRA `(.L_x_144) ;  /* 0xfffffffc00f08947 */ /* 0x004fea000383ffff */
[----:B------:R-:W-:Y:S05]  /*8e40*/  BRA `(.L_x_69) ;  /* 0xffffffb4009c7947 */ /* 0x000fea000383ffff */
.L_x_73:
[----:B------:R-:W-:-:S07]  /*8e50*/  MOV R0, UR4 ;  /* 0x0000000400007c02 */ /* 0x000fce0008000f00 */
.L_x_145:
[----:B--2---:R2:W4:Y:S02]  /*8e60*/  SYNCS.PHASECHK.TRANS64.TRYWAIT P0, [R0+URZ], R2 ;  /* 0x00000002000075a7 */ /* 0x00452400080011ff */
[----:B----4-:R-:W-:Y:S05]  /*8e70*/  @!P0 NANOSLEEP.SYNCS 0x989680 ;  /* 0x009896800000895d */ /* 0x010fea0003900000 */
[----:B------:R-:W4:Y:S02]  /*8e80*/  @!P0 SYNCS.PHASECHK.TRANS64 P0, [R0+URZ], R2 ;  /* 0x00000002000085a7 */ /* 0x000f2400080010ff */
[----:B----4-:R-:W-:Y:S05]  /*8e90*/  @!P0 BRA `(.L_x_145) ;  /* 0xfffffffc00f08947 */ /* 0x010fea000383ffff */
[----:B------:R-:W-:Y:S05]  /*8ea0*/  BRA `(.L_x_146) ;  /* 0xffffffbc00307947 */ /* 0x000fea000383ffff */
.L_x_74:
[----:B------:R-:W-:-:S07]  /*8eb0*/  MOV R0, UR4 ;  /* 0x0000000400007c02 */ /* 0x000fce0008000f00 */
.L_x_147:
[----:B--2---:R2:W4:Y:S02]  /*8ec0*/  SYNCS.PHASECHK.TRANS64.TRYWAIT P0, [R0+URZ], R2 ;  /* 0x00000002000075a7 */ /* 0x00452400080011ff */
[----:B----4-:R-:W-:Y:S05]  /*8ed0*/  @!P0 NANOSLEEP.SYNCS 0x989680 ;  /* 0x009896800000895d */ /* 0x010fea0003900000 */
[----:B------:R-:W4:Y:S02]  /*8ee0*/  @!P0 SYNCS.PHASECHK.TRANS64 P0, [R0+URZ], R2 ;  /* 0x00000002000085a7 */ /* 0x000f2400080010ff */
[----:B----4-:R-:W-:Y:S05]  /*8ef0*/  @!P0 BRA `(.L_x_147) ;  /* 0xfffffffc00f08947 */ /* 0x010fea000383ffff */
[----:B------:R-:W-:Y:S05]  /*8f00*/  BRA `(.L_x_148) ;  /* 0xffffffbc00407947 */ /* 0x000fea000383ffff */
.L_x_79:
[----:B--2---:R2:W3:Y:S02]  /*8f10*/  SYNCS.PHASECHK.TRANS64.TRYWAIT P0, [R0+URZ+0x80], R2 ;  /* 0x00008002000075a7 */ /* 0x0044e400080011ff */
[----:B---3--:R-:W-:Y:S05]  /*8f20*/  @!P0 NANOSLEEP.SYNCS 0x989680 ;  /* 0x009896800000895d */ /* 0x008fea0003900000 */
[----:B------:R-:W3:Y:S02]  /*8f30*/  @!P0 SYNCS.PHASECHK.TRANS64 P0, [R0+URZ+0x80], R2 ;  /* 0x00008002000085a7 */ /* 0x000ee400080010ff */
[----:B---3--:R-:W-:Y:S05]  /*8f40*/  @!P0 BRA `(.L_x_79) ;  /* 0xfffffffc00f08947 */ /* 0x008fea000383ffff */
[----:B------:R-:W-:Y:S05]  /*8f50*/  BRA `(.L_x_149) ;  /* 0xffffffc000287947 */ /* 0x000fea000383ffff */
.L_x_82:
[----:B------:R-:W-:Y:S07]  /*8f60*/  MOV R0, UR6 ;  /* 0x0000000600007c02 */ /* 0x000fee0008000f00 */
.L_x_150:
[----:B--2---:R2:W3:Y:S02]  /*8f70*/  SYNCS.PHASECHK.TRANS64.TRYWAIT P0, [R0+URZ+0x78], R2 ;  /* 0x00007802000075a7 */ /* 0x0044e400080011ff */
[----:B---3--:R-:W-:Y:S05]  /*8f80*/  @!P0 NANOSLEEP.SYNCS 0x989680 ;  /* 0x009896800000895d */ /* 0x008fea0003900000 */
[----:B------:R-:W3:Y:S02]  /*8f90*/  @!P0 SYNCS.PHASECHK.TRANS64 P0, [R0+URZ+0x78], R2 ;  /* 0x00007802000085a7 */ /* 0x000ee400080010ff */
[----:B---3--:R-:W-:Y:S05]  /*8fa0*/  @!P0 BRA `(.L_x_150) ;  /* 0xfffffffc00f08947 */ /* 0x008fea000383ffff */
[----:B------:R-:W-:Y:S05]  /*8fb0*/  BRA `(.L_x_81) ;  /* 0xffffffc400087947 */ /* 0x000fea000383ffff */
.L_x_85:
[----:B------:R-:W-:Y:S07]  /*8fc0*/  MOV R0, UR4 ;  /* 0x0000000400007c02 */ /* 0x000fee0008000f00 */
.L_x_151:
[----:B-1----:R1:W2:Y:S02]  /*8fd0*/  SYNCS.PHASECHK.TRANS64.TRYWAIT P0, [R0+URZ+0x58], R9 ;  /* 0x00005809000075a7 */ /* 0x0022a400080011ff */
[----:B--2---:R-:W-:Y:S05]  /*8fe0*/  @!P0 NANOSLEEP.SYNCS 0x989680 ;  /* 0x009896800000895d */ /* 0x004fea0003900000 */
[----:B------:R-:W2:Y:S02]  /*8ff0*/  @!P0 SYNCS.PHASECHK.TRANS64 P0, [R0+URZ+0x58], R9 ;  /* 0x00005809000085a7 */ /* 0x000ea400080010ff */
[----:B--2---:R-:W-:Y:S05]  /*9000*/  @!P0 BRA `(.L_x_151) ;  /* 0xfffffffc00f08947 */ /* 0x004fea000383ffff */
[----:B------:R-:W-:Y:S05]  /*9010*/  BRA `(.L_x_152) ;  /* 0xffffffc400807947 */ /* 0x000fea000383ffff */
.L_x_86:
[----:B------:R-:W-:Y:S07]  /*9020*/  MOV R0, UR5 ;  /* 0x0000000500007c02 */ /* 0x000fee0008000f00 */
.L_x_153:
[----:B-1----:R1:W2:Y:S02]  /*9030*/  SYNCS.PHASECHK.TRANS64.TRYWAIT P0, [R0+URZ+0x58], R24 ;  /* 0x00005818000075a7 */ /* 0x0022a400080011ff */
[----:B--2---:R-:W-:Y:S05]  /*9040*/  @!P0 NANOSLEEP.SYNCS 0x989680 ;  /* 0x009896800000895d */ /* 0x004fea0003900000 */
[----:B------:R-:W2:Y:S02]  /*9050*/  @!P0 SYNCS.PHASECHK.TRANS64 P0, [R0+URZ+0x58], R24 ;  /* 0x00005818000085a7 */ /* 0x000ea400080010ff */
[----:B--2---:R-:W-:Y:S05]  /*9060*/  @!P0 BRA `(.L_x_153) ;  /* 0xfffffffc00f08947 */ /* 0x004fea000383ffff */
[----:B------:R-:W-:Y:S05]  /*9070*/  BRA `(.L_x_154) ;  /* 0xffffffc800207947 */ /* 0x000fea000383ffff */
.L_x_88:
[----:B------:R-:W-:-:S07]  /*9080*/  MOV R0, UR4 ;  /* 0x0000000400007c02 */ /* 0x000fce0008000f00 */
.L_x_155:
[----:B-1----:R1:W3:Y:S02]  /*9090*/  SYNCS.PHASECHK.TRANS64.TRYWAIT P0, [R0+URZ], R2 ;  /* 0x00000002000075a7 */ /* 0x0022e400080011ff */
[----:B---3--:R-:W-:Y:S05]  /*90a0*/  @!P0 NANOSLEEP.SYNCS 0x989680 ;  /* 0x009896800000895d */ /* 0x008fea0003900000 */
[----:B------:R-:W3:Y:S02]  /*90b0*/  @!P0 SYNCS.PHASECHK.TRANS64 P0, [R0+URZ], R2 ;  /* 0x00000002000085a7 */ /* 0x000ee400080010ff */
[----:B---3--:R-:W-:Y:S05]  /*90c0*/  @!P0 BRA `(.L_x_155) ;  /* 0xfffffffc00f08947 */ /* 0x008fea000383ffff */
[----:B------:R-:W-:Y:S05]  /*90d0*/  BRA `(.L_x_156) ;  /* 0xffffffc800b07947 */ /* 0x000fea000383ffff */
.L_x_89:
[----:B------:R-:W-:-:S07]  /*90e0*/  MOV R0, UR5 ;  /* 0x0000000500007c02 */ /* 0x000fce0008000f00 */
.L_x_157:
[----:B-1----:R1:W3:Y:S02]  /*90f0*/  SYNCS.PHASECHK.TRANS64.TRYWAIT P0, [R0+URZ], R2 ;  /* 0x00000002000075a7 */ /* 0x0022e400080011ff */
[----:B---3--:R-:W-:Y:S05]  /*9100*/  @!P0 NANOSLEEP.SYNCS 0x989680 ;  /* 0x009896800000895d */ /* 0x008fea0003900000 */
[----:B------:R-:W3:Y:S02]  /*9110*/  @!P0 SYNCS.PHASECHK.TRANS64 P0, [R0+URZ], R2 ;  /* 0x00000002000085a7 */ /* 0x000ee400080010ff */
[----:B---3--:R-:W-:Y:S05]  /*9120*/  @!P0 BRA `(.L_x_157) ;  /* 0xfffffffc00f08947 */ /* 0x008fea000383ffff */
[----:B------:R-:W-:Y:S05]  /*9130*/  BRA `(.L_x_158) ;  /* 0xffffffc800bc7947 */ /* 0x000fea000383ffff */
.L_x_91:
[----:B--2---:R2:W4:Y:S02]  /*9140*/  SYNCS.PHASECHK.TRANS64.TRYWAIT P0, [R0+URZ+0x80], R2 ;  /* 0x00008002000075a7 */ /* 0x00452400080011ff */
[----:B----4-:R-:W-:Y:S05]  /*9150*/  @!P0 NANOSLEEP.SYNCS 0x989680 ;  /* 0x009896800000895d */ /* 0x010fea0003900000 */
[----:B------:R-:W4:Y:S02]  /*9160*/  @!P0 SYNCS.PHASECHK.TRANS64 P0, [R0+URZ+0x80], R2 ;  /* 0x00008002000085a7 */ /* 0x000f2400080010ff */
[----:B----4-:R-:W-:Y:S05]  /*9170*/  @!P0 BRA `(.L_x_91) ;  /* 0xfffffffc00f08947 */ /* 0x010fea000383ffff */
[----:B------:R-:W-:Y:S05]  /*9180*/  BRA `(.L_x_159) ;  /* 0xffffffcc00a07947 */ /* 0x000fea000383ffff */
.L_x_101:
[----:B-1----:R1:W3:Y:S02]  /*9190*/  SYNCS.PHASECHK.TRANS64.TRYWAIT P1, [R0+URZ+0x40], R3 ;  /* 0x00004003000075a7 */ /* 0x0022e400080211ff */
[----:B---3--:R-:W-:Y:S05]  /*91a0*/  @!P1 NANOSLEEP.SYNCS 0x989680 ;  /* 0x009896800000995d */ /* 0x008fea0003900000 */
[----:B------:R-:W3:Y:S02]  /*91b0*/  @!P1 SYNCS.PHASECHK.TRANS64 P1, [R0+URZ+0x40], R3 ;  /* 0x00004003000095a7 */ /* 0x000ee400080210ff */
[----:B---3--:R-:W-:Y:S05]  /*91c0*/  @!P1 BRA `(.L_x_101) ;  /* 0xfffffffc00f09947 */ /* 0x008fea000383ffff */
[----:B------:R-:W-:Y:S05]  /*91d0*/  BRA `(.L_x_100) ;  /* 0xffffffd800cc7947 */ /* 0x000fea000383ffff */
.L_x_103:
[----:B-1----:R1:W4:Y:S02]  /*91e0*/  SYNCS.PHASECHK.TRANS64.TRYWAIT P0, [R73+URZ+0xa0], R2 ;  /* 0x0000a002490075a7 */ /* 0x00232400080011ff */
[----:B----4-:R-:W-:Y:S05]  /*91f0*/  @!P0 NANOSLEEP.SYNCS 0x989680 ;  /* 0x009896800000895d */ /* 0x010fea0003900000 */
[----:B------:R-:W4:Y:S02]  /*9200*/  @!P0 SYNCS.PHASECHK.TRANS64 P0, [R73+URZ+0xa0], R2 ;  /* 0x0000a002490085a7 */ /* 0x000f2400080010ff */
[----:B----4-:R-:W-:Y:S05]  /*9210*/  @!P0 BRA `(.L_x_103) ;  /* 0xfffffffc00f08947 */ /* 0x010fea000383ffff */
[----:B------:R-:W-:Y:S05]  /*9220*/  BRA `(.L_x_102) ;  /* 0xffffffdc00047947 */ /* 0x000fea000383ffff */
.L_x_114:
[----:B--2---:R2:W4:Y:S02]  /*9230*/  SYNCS.PHASECHK.TRANS64.TRYWAIT P0, [R2+URZ+0x40], R107 ;  /* 0x0000406b020075a7 */ /* 0x00452400080011ff */
[----:B----4-:R-:W-:Y:S05]  /*9240*/  @!P0 NANOSLEEP.SYNCS 0x989680 ;  /* 0x009896800000895d */ /* 0x010fea0003900000 */
[----:B------:R-:W4:Y:S02]  /*9250*/  @!P0 SYNCS.PHASECHK.TRANS64 P0, [R2+URZ+0x40], R107 ;  /* 0x0000406b020085a7 */ /* 0x000f2400080010ff */
[----:B----4-:R-:W-:Y:S05]  /*9260*/  @!P0 BRA `(.L_x_114) ;  /* 0xfffffffc00f08947 */ /* 0x010fea000383ffff */
[----:B------:R-:W-:Y:S05]  /*9270*/  BRA `(.L_x_113) ;  /* 0xffffffe400ec7947 */ /* 0x000fea000383ffff */
        .weak           $__internal_0_$__cuda_sm10x_tcgen05_guardrail_trap_col_being_dealloced_not_returned_by_alloc
        .type           $__internal_0_$__cuda_sm10x_tcgen05_guardrail_trap_col_being_dealloced_not_returned_by_alloc,@function
        .size           $__internal_0_$__cuda_sm10x_tcgen05_guardrail_trap_col_being_dealloced_not_returned_by_alloc,($__internal_1_$__cuda_sm10x_tcgen05_guardrail_trap_phase_invalid_during_alloc - $__internal_0_$__cuda_sm10x_tcgen05_guardrail_trap_col_being_dealloced_not_returned_by_alloc)
$__internal_0_$__cuda_sm10x_tcgen05_guardrail_trap_col_being_dealloced_not_returned_by_alloc:
[----:B------:R-:W-:Y:S05]  /*9280*/  BPT.TRAP 0x1 ;  /* 0x000000040000795c */ /* 0x000fea0000300000 */
[----:B------:R-:W-:-:S04]  /*9290*/  HFMA2 R3, -RZ, RZ, 0, 0 ;  /* 0x00000000ff037431 */ /* 0x000fc800000001ff */
[----:B------:R-:W-:Y:S05]  /*92a0*/  RET.REL.NODEC R2 `(_ZN7cutlass13device_kernelINS_4gemm6kernel13GemmUniversalIN4cute5tupleIJiiiiEEENS1_10collective13CollectiveMmaINS1_46MainloopSm100TmaUmmaWarpSpecializedBlockScaledILi4ELi2ELi2ENS5_IJNS4_1CILi1EEENSA_ILi2EEESB_EEEEENS5_IJNSA_ILi128EEENSA_ILi64EEENSA_ILi256EEEEEENS5_IJNS_12float_e5m2_tENS_13float_ue8m0_tEEEENS5_IJNS5_IJlSB_lEEENS4_6LayoutINS5_IJNS5_IJNS5_IJNSA_ILi32EEENSA_ILi4EEEEEEiEEESR_NS5_IJSB_iEEEEEENS5_IJNS5_IJNS5_IJNSA_ILi16EEESP_EEEiEEENS5_IJNS5_IJNSA_ILi0EEESB_EEENSA_ILi512EEEEEENS5_IJSX_iEEEEEEEEEEESL_S14_NS4_8TiledMMAINS4_8MMA_AtomIJNS4_21SM100_MMA_MXF8F6F4_SSISJ_SJ_fSK_Li128ELi64ELNS4_4UMMA5MajorE0ELS19_0ELNS18_7ScaleInE0ELS1A_0EEEEEENSN_INS5_IJSB_SB_SB_EEENS5_IJSX_SX_SX_EEEEENS5_IJNS4_10UnderscoreES1G_S1G_EEEEENS5_IJNS4_23SM90_TMA_LOAD_MULTICASTES1J_EEENS5_IJNS4_14ComposedLayoutINS4_7SwizzleILi3ELi4ELi3EEENS4_18smem_ptr_flag_bitsILi8EEENSN_INS5_IJNSA_ILi8EEESF_EEENS5_IJSF_SB_EEEEEEENSN_INS5_IJNS5_IJNS5_IJSQ_SB_EEENS5_IJSO_SB_EEEEEESB_NS5_IJSP_SC_EEEEEENS5_IJNS5_IJNS5_IJSV_SZ_EEESY_EEESX_NS5_IJSB_SZ_EEEEEEEEEEEvNS4_8identityENS5_IJNS4_13SM90_TMA_LOADES27_EEES25_vS26_EENS_8epilogue10collective18CollectiveEpilogueINS2A_23Sm100TmaWarpSpecializedILi3ELi2ELi32ELb1ELb0EEEJSI_NS5_IJNSN_ISF_SB_EENSN_ISO_SB_EEEEENS_10bfloat16_tESM_S2I_SM_NS2A_6fusion15FusionCallbacksIS2E_NS2J_17LinearCombinationIS2I_fS2I_fLNS_15FloatRoundStyleE2EEESI_S2H_JEEENS4_5SM1004TMEM4LOAD26SM100_TMEM_LOAD_32dp32b32xES27_NS1L_INS1M_ILi2ELi4ELi3EEENS1O_ILi16EEENSN_INS5_IJS1Q_SO_EEES1W_EEEENS4_39AutoVectorizingCopyWithAssumedAlignmentILi128EEENS4_14SM90_TMA_STOREES2X_S2Z_S2Z_EEEvvEEEEvNT_6ParamsE) ;  /* 0xffffff6c02547950 */ /* 0x000fea0003c3ffff */
        .weak           $__internal_1_$__cuda_sm10x_tcgen05_guardrail_trap_phase_invalid_during_alloc
        .type           $__internal_1_$__cuda_sm10x_tcgen05_guardrail_trap_phase_invalid_during_alloc,@function
        .size           $__internal_1_$__cuda_sm10x_tcgen05_guardrail_trap_phase_invalid_during_alloc,($__internal_2_$__cuda_sm10x_tcgen05_guardrail_trap_unallocated_columns_being_dealloced - $__internal_1_$__cuda_sm10x_tcgen05_guardrail_trap_phase_invalid_during_alloc)
$__internal_1_$__cuda_sm10x_tcgen05_guardrail_trap_phase_invalid_during_alloc:
[----:B------:R-:W-:Y:S05]  /*92b0*/  BPT.TRAP 0x1 ;  /* 0x000000040000795c */ /* 0x000fea0000300000 */
[----:B------:R-:W-:-:S04]  /*92c0*/  MOV R3, 0x0 ;  /* 0x0000000000037802 */ /* 0x000fc80000000f00 */
[----:B------:R-:W-:Y:S05]  /*92d0*/  RET.REL.NODEC R2 `(_ZN7cutlass13device_kernelINS_4gemm6kernel13GemmUniversalIN4cute5tupleIJiiiiEEENS1_10collective13CollectiveMmaINS1_46MainloopSm100TmaUmmaWarpSpecializedBlockScaledILi4ELi2ELi2ENS5_IJNS4_1CILi1EEENSA_ILi2EEESB_EEEEENS5_IJNSA_ILi128EEENSA_ILi64EEENSA_ILi256EEEEEENS5_IJNS_12float_e5m2_tENS_13float_ue8m0_tEEEENS5_IJNS5_IJlSB_lEEENS4_6LayoutINS5_IJNS5_IJNS5_IJNSA_ILi32EEENSA_ILi4EEEEEEiEEESR_NS5_IJSB_iEEEEEENS5_IJNS5_IJNS5_IJNSA_ILi16EEESP_EEEiEEENS5_IJNS5_IJNSA_ILi0EEESB_EEENSA_ILi512EEEEEENS5_IJSX_iEEEEEEEEEEESL_S14_NS4_8TiledMMAINS4_8MMA_AtomIJNS4_21SM100_MMA_MXF8F6F4_SSISJ_SJ_fSK_Li128ELi64ELNS4_4UMMA5MajorE0ELS19_0ELNS18_7ScaleInE0ELS1A_0EEEEEENSN_INS5_IJSB_SB_SB_EEENS5_IJSX_SX_SX_EEEEENS5_IJNS4_10UnderscoreES1G_S1G_EEEEENS5_IJNS4_23SM90_TMA_LOAD_MULTICASTES1J_EEENS5_IJNS4_14ComposedLayoutINS4_7SwizzleILi3ELi4ELi3EEENS4_18smem_ptr_flag_bitsILi8EEENSN_INS5_IJNSA_ILi8EEESF_EEENS5_IJSF_SB_EEEEEEENSN_INS5_IJNS5_IJNS5_IJSQ_SB_EEENS5_IJSO_SB_EEEEEESB_NS5_IJSP_SC_EEEEEENS5_IJNS5_IJNS5_IJSV_SZ_EEESY_EEESX_NS5_IJSB_SZ_EEEEEEEEEEEvNS4_8identityENS5_IJNS4_13SM90_TMA_LOADES27_EEES25_vS26_EENS_8epilogue10collective18CollectiveEpilogueINS2A_23Sm100TmaWarpSpecializedILi3ELi2ELi32ELb1ELb0EEEJSI_NS5_IJNSN_ISF_SB_EENSN_ISO_SB_EEEEENS_10bfloat16_tESM_S2I_SM_NS2A_6fusion15FusionCallbacksIS2E_NS2J_17LinearCombinationIS2I_fS2I_fLNS_15FloatRoundStyleE2EEESI_S2H_JEEENS4_5SM1004TMEM4LOAD26SM100_TMEM_LOAD_32dp32b32xES27_NS1L_INS1M_ILi2ELi4ELi3EEENS1O_ILi16EEENSN_INS5_IJS1Q_SO_EEES1W_EEEENS4_39AutoVectorizingCopyWithAssumedAlignmentILi128EEENS4_14SM90_TMA_STOREES2X_S2Z_S2Z_EEEvvEEEEvNT_6ParamsE) ;  /* 0xffffff6c02487950 */ /* 0x000fea0003c3ffff */
        .weak           $__internal_2_$__cuda_sm10x_tcgen05_guardrail_trap_unallocated_columns_being_dealloced
        .type           $__internal_2_$__cuda_sm10x_tcgen05_guardrail_trap_unallocated_columns_being_dealloced,@function
        .size           $__internal_2_$__cuda_sm10x_tcgen05_guardrail_trap_unallocated_columns_being_dealloced,(.L_x_161 - $__internal_2_$__cuda_sm10x_tcgen05_guardrail_trap_unallocated_columns_being_dealloced)
$__internal_2_$__cuda_sm10x_tcgen05_guardrail_trap_unallocated_columns_being_dealloced:
[----:B------:R-:W-:Y:S05]  /*92e0*/  BPT.TRAP 0x1 ;  /* 0x000000040000795c */ /* 0x000fea0000300000 */
[----:B------:R-:W-:-:S04]  /*92f0*/  HFMA2 R3, -RZ, RZ, 0, 0 ;  /* 0x00000000ff037431 */ /* 0x000fc800000001ff */
[----:B------:R-:W-:Y:S05]  /*9300*/  RET.REL.NODEC R2 `(_ZN7cutlass13device_kernelINS_4gemm6kernel13GemmUniversalIN4cute5tupleIJiiiiEEENS1_10collective13CollectiveMmaINS1_46MainloopSm100TmaUmmaWarpSpecializedBlockScaledILi4ELi2ELi2ENS5_IJNS4_1CILi1EEENSA_ILi2EEESB_EEEEENS5_IJNSA_ILi128EEENSA_ILi64EEENSA_ILi256EEEEEENS5_IJNS_12float_e5m2_tENS_13float_ue8m0_tEEEENS5_IJNS5_IJlSB_lEEENS4_6LayoutINS5_IJNS5_IJNS5_IJNSA_ILi32EEENSA_ILi4EEEEEEiEEESR_NS5_IJSB_iEEEEEENS5_IJNS5_IJNS5_IJNSA_ILi16EEESP_EEEiEEENS5_IJNS5_IJNSA_ILi0EEESB_EEENSA_ILi512EEEEEENS5_IJSX_iEEEEEEEEEEESL_S14_NS4_8TiledMMAINS4_8MMA_AtomIJNS4_21SM100_MMA_MXF8F6F4_SSISJ_SJ_fSK_Li128ELi64ELNS4_4UMMA5MajorE0ELS19_0ELNS18_7ScaleInE0ELS1A_0EEEEEENSN_INS5_IJSB_SB_SB_EEENS5_IJSX_SX_SX_EEEEENS5_IJNS4_10UnderscoreES1G_S1G_EEEEENS5_IJNS4_23SM90_TMA_LOAD_MULTICASTES1J_EEENS5_IJNS4_14ComposedLayoutINS4_7SwizzleILi3ELi4ELi3EEENS4_18smem_ptr_flag_bitsILi8EEENSN_INS5_IJNSA_ILi8EEESF_EEENS5_IJSF_SB_EEEEEEENSN_INS5_IJNS5_IJNS5_IJSQ_SB_EEENS5_IJSO_SB_EEEEEESB_NS5_IJSP_SC_EEEEEENS5_IJNS5_IJNS5_IJSV_SZ_EEESY_EEESX_NS5_IJSB_SZ_EEEEEEEEEEEvNS4_8identityENS5_IJNS4_13SM90_TMA_LOADES27_EEES25_vS26_EENS_8epilogue10collective18CollectiveEpilogueINS2A_23Sm100TmaWarpSpecializedILi3ELi2ELi32ELb1ELb0EEEJSI_NS5_IJNSN_ISF_SB_EENSN_ISO_SB_EEEEENS_10bfloat16_tESM_S2I_SM_NS2A_6fusion15FusionCallbacksIS2E_NS2J_17LinearCombinationIS2I_fS2I_fLNS_15FloatRoundStyleE2EEESI_S2H_JEEENS4_5SM1004TMEM4LOAD26SM100_TMEM_LOAD_32dp32b32xES27_NS1L_INS1M_ILi2ELi4ELi3EEENS1O_ILi16EEENSN_INS5_IJS1Q_SO_EEES1W_EEEENS4_39AutoVectorizingCopyWithAssumedAlignmentILi128EEENS4_14SM90_TMA_STOREES2X_S2Z_S2Z_EEEvvEEEEvNT_6ParamsE) ;  /* 0xffffff6c023c7950 */ /* 0x000fea0003c3ffff */
.L_x_160:
[----:B------:R-:W-:-:S00]  /*9310*/  BRA `(.L_x_160) ;  /* 0xfffffffc00fc7947 */ /* 0x000fc0000383ffff */
[----:B------:R-:W-:-:S00]  /*9320*/  NOP ;  /* 0x0000000000007918 */ /* 0x000fc00000000000 */
        /* <DEDUP_REMOVED lines=13> */
.L_x_161:


//--------------------- .nv.global.init           --------------------------
	.section	.nv.global.init,"aw",@progbits
.nv.global.init:
	.type		$str$27,@object
	.size		$str$27,($str$28 - $str$27)
$str$27:
        /*0000*/ 	.byte	0x28, 0x61, 0x64, 0x64, 0x72, 0x65, 0x73, 0x73, 0x20, 0x26, 0x20, 0x6d, 0x61, 0x73, 0x6b, 0x29
        /*0010*/ 	.byte	0x20, 0x3d, 0x3d, 0x20, 0x30, 0x00
	.type		$str$28,@object
	.size		$str$28,($str$26 - $str$28)
$str$28:
        /*0016*/ 	.byte	0x2f, 0x74, 0x6d, 0x70, 0x2f, 0x63, 0x75, 0x74, 0x6c, 0x61, 0x73, 0x73, 0x5f, 0x73, 0x77, 0x65
        /*0026*/ 	.byte	0x65, 0x70, 0x5f, 0x73, 0x72, 0x63, 0x2f, 0x69, 0x6e, 0x63, 0x6c, 0x75, 0x64, 0x65, 0x2f, 0x63
        /*0036*/ 	.byte	0x75, 0x74, 0x65, 0x2f, 0x70, 0x6f, 0x69, 0x6e, 0x74, 0x65, 0x72, 0x5f, 0x66, 0x6c, 0x61, 0x67
        /*0046*/ 	.byte	0x67, 0x65, 0x64, 0x2e, 0x68, 0x70, 0x70, 0x00
	.type		$str$26,@object
	.size		$str$26,($str$25 - $str$26)
$str$26:
        /*004e*/ 	.byte	0x2f, 0x74, 0x6d, 0x70, 0x2f, 0x63, 0x75, 0x74, 0x6c, 0x61, 0x73, 0x73, 0x5f, 0x73, 0x77, 0x65
        /*005e*/ 	.byte	0x65, 0x70, 0x5f, 0x73, 0x72, 0x63, 0x2f, 0x69, 0x6e, 0x63, 0x6c, 0x75, 0x64, 0x65, 0x2f, 0x63
        /*006e*/ 	.byte	0x75, 0x74, 0x65, 0x2f, 0x61, 0x74, 0x6f, 0x6d, 0x2f, 0x63, 0x6f, 0x70, 0x79, 0x5f, 0x74, 0x72
        /*007e*/ 	.byte	0x61, 0x69, 0x74, 0x73, 0x5f, 0x73, 0x6d, 0x31, 0x30, 0x30, 0x2e, 0x68, 0x70, 0x70, 0x00
	.type		$str$25,@object
	.size		$str$25,(__unnamed_1 - $str$25)
$str$25:
        /*008d*/ 	.byte	0x28, 0x28, 0x75, 0x69, 0x6e, 0x74, 0x33, 0x32, 0x5f, 0x74, 0x28, 0x74, 0x68, 0x72, 0x65, 0x61
        /*009d*/ 	.byte	0x64, 0x49, 0x64, 0x78, 0x2e, 0x78, 0x29, 0x20, 0x2f, 0x20, 0x33, 0x32, 0x29, 0x20, 0x25, 0x20
        /*00ad*/ 	.byte	0x34, 0x29, 0x20, 0x3d, 0x3d, 0x20, 0x28, 0x28, 0x28, 0x74, 0x6d, 0x65, 0x6d, 0x5f, 0x61, 0x64
        /*00bd*/ 	.byte	0x64, 0x72, 0x20, 0x3e, 0x3e, 0x20, 0x31, 0x36, 0x29, 0x20, 0x2f, 0x20, 0x33, 0x32, 0x29, 0x20
        /*00cd*/ 	.byte	0x25, 0x20, 0x34, 0x29, 0x00
	.type		__unnamed_1,@object
	.size		__unnamed_1,(__unnamed_2 - __unnamed_1)
__unnamed_1:
        /*00d2*/ 	.byte	0x61, 0x75, 0x74, 0x6f, 0x20, 0x63, 0x75, 0x74, 0x65, 0x3a, 0x3a, 0x61, 0x73, 0x5f, 0x70, 0x6f
        /* <DEDUP_REMOVED lines=24> */
        /*0262*/ 	.byte	0x34, 0x30, 0x39, 0x36, 0x3e, 0x3e, 0x3e, 0x3e, 0x5d, 0x00
	.type		__unnamed_2,@object
	.size		__unnamed_2,(.L_2 - __unnamed_2)
__unnamed_2:
        /* <DEDUP_REMOVED lines=42> */
        /*050c*/ 	.byte	0x3e, 0x3e, 0x5d, 0x00
.L_2:


//--------------------- .nv.shared._ZN7cutlass13device_kernelINS_4gemm6kernel13GemmUniversalIN4cute5tupleIJiiiiEEENS1_10collective13CollectiveMmaINS1_46MainloopSm100TmaUmmaWarpSpecializedBlockScaledILi4ELi2ELi2ENS5_IJNS4_1CILi1EEENSA_ILi2EEESB_EEEEENS5_IJNSA_ILi128EEENSA_ILi64EEENSA_ILi256EEEEEENS5_IJNS_12float_e5m2_tENS_13float_ue8m0_tEEEENS5_IJNS5_IJlSB_lEEENS4_6LayoutINS5_IJNS5_IJNS5_IJNSA_ILi32EEENSA_ILi4EEEEEEiEEESR_NS5_IJSB_iEEEEEENS5_IJNS5_IJNS5_IJNSA_ILi16EEESP_EEEiEEENS5_IJNS5_IJNSA_ILi0EEESB_EEENSA_ILi512EEEEEENS5_IJSX_iEEEEEEEEEEESL_S14_NS4_8TiledMMAINS4_8MMA_AtomIJNS4_21SM100_MMA_MXF8F6F4_SSISJ_SJ_fSK_Li128ELi64ELNS4_4UMMA5MajorE0ELS19_0ELNS18_7ScaleInE0ELS1A_0EEEEEENSN_INS5_IJSB_SB_SB_EEENS5_IJSX_SX_SX_EEEEENS5_IJNS4_10UnderscoreES1G_S1G_EEEEENS5_IJNS4_23SM90_TMA_LOAD_MULTICASTES1J_EEENS5_IJNS4_14ComposedLayoutINS4_7SwizzleILi3ELi4ELi3EEENS4_18smem_ptr_flag_bitsILi8EEENSN_INS5_IJNSA_ILi8EEESF_EEENS5_IJSF_SB_EEEEEEENSN_INS5_IJNS5_IJNS5_IJSQ_SB_EEENS5_IJSO_SB_EEEEEESB_NS5_IJSP_SC_EEEEEENS5_IJNS5_IJNS5_IJSV_SZ_EEESY_EEESX_NS5_IJSB_SZ_EEEEEEEEEEEvNS4_8identityENS5_IJNS4_13SM90_TMA_LOADES27_EEES25_vS26_EENS_8epilogue10collective18CollectiveEpilogueINS2A_23Sm100TmaWarpSpecializedILi3ELi2ELi32ELb1ELb0EEEJSI_NS5_IJNSN_ISF_SB_EENSN_ISO_SB_EEEEENS_10bfloat16_tESM_S2I_SM_NS2A_6fusion15FusionCallbacksIS2E_NS2J_17LinearCombinationIS2I_fS2I_fLNS_15FloatRoundStyleE2EEESI_S2H_JEEENS4_5SM1004TMEM4LOAD26SM100_TMEM_LOAD_32dp32b32xES27_NS1L_INS1M_ILi2ELi4ELi3EEENS1O_ILi16EEENSN_INS5_IJS1Q_SO_EEES1W_EEEENS4_39AutoVectorizingCopyWithAssumedAlignmentILi128EEENS4_14SM90_TMA_STOREES2X_S2Z_S2Z_EEEvvEEEEvNT_6ParamsE --------------------------
	.section	.nv.shared._ZN7cutlass13device_kernelINS_4gemm6kernel13GemmUniversalIN4cute5tupleIJiiiiEEENS1_10collective13CollectiveMmaINS1_46MainloopSm100TmaUmmaWarpSpecializedBlockScaledILi4ELi2ELi2ENS5_IJNS4_1CILi1EEENSA_ILi2EEESB_EEEEENS5_IJNSA_ILi128EEENSA_ILi64EEENSA_ILi256EEEEEENS5_IJNS_12float_e5m2_tENS_13float_ue8m0_tEEEENS5_IJNS5_IJlSB_lEEENS4_6LayoutINS5_IJNS5_IJNS5_IJNSA_ILi32EEENSA_ILi4EEEEEEiEEESR_NS5_IJSB_iEEEEEENS5_IJNS5_IJNS5_IJNSA_ILi16EEESP_EEEiEEENS5_IJNS5_IJNSA_ILi0EEESB_EEENSA_ILi512EEEEEENS5_IJSX_iEEEEEEEEEEESL_S14_NS4_8TiledMMAINS4_8MMA_AtomIJNS4_21SM100_MMA_MXF8F6F4_SSISJ_SJ_fSK_Li128ELi64ELNS4_4UMMA5MajorE0ELS19_0ELNS18_7ScaleInE0ELS1A_0EEEEEENSN_INS5_IJSB_SB_SB_EEENS5_IJSX_SX_SX_EEEEENS5_IJNS4_10UnderscoreES1G_S1G_EEEEENS5_IJNS4_23SM90_TMA_LOAD_MULTICASTES1J_EEENS5_IJNS4_14ComposedLayoutINS4_7SwizzleILi3ELi4ELi3EEENS4_18smem_ptr_flag_bitsILi8EEENSN_INS5_IJNSA_ILi8EEESF_EEENS5_IJSF_SB_EEEEEEENSN_INS5_IJNS5_IJNS5_IJSQ_SB_EEENS5_IJSO_SB_EEEEEESB_NS5_IJSP_SC_EEEEEENS5_IJNS5_IJNS5_IJSV_SZ_EEESY_EEESX_NS5_IJSB_SZ_EEEEEEEEEEEvNS4_8identityENS5_IJNS4_13SM90_TMA_LOADES27_EEES25_vS26_EENS_8epilogue10collective18CollectiveEpilogueINS2A_23Sm100TmaWarpSpecializedILi3ELi2ELi32ELb1ELb0EEEJSI_NS5_IJNSN_ISF_SB_EENSN_ISO_SB_EEEEENS_10bfloat16_tESM_S2I_SM_NS2A_6fusion15FusionCallbacksIS2E_NS2J_17LinearCombinationIS2I_fS2I_fLNS_15FloatRoundStyleE2EEESI_S2H_JEEENS4_5SM1004TMEM4LOAD26SM100_TMEM_LOAD_32dp32b32xES27_NS1L_INS1M_ILi2ELi4ELi3EEENS1O_ILi16EEENSN_INS5_IJS1Q_SO_EEES1W_EEEENS4_39AutoVectorizingCopyWithAssumedAlignmentILi128EEENS4_14SM90_TMA_STOREES2X_S2Z_S2Z_EEEvvEEEEvNT_6ParamsE,"aw",@nobits
	.sectionflags	@""
	.align	16
	.zero		1024


//--------------------- .nv.shared.reserved.0     --------------------------
	.section	.nv.shared.reserved.0,"aw",@nobits
	.weak		__nv_reservedSMEM_offset_0_alias
	.size		__nv_reservedSMEM_offset_0_alias, 0, 64
	.other		__nv_reservedSMEM_offset_0_alias,@"STO_CUDA_RESERVED_SHARED STV_DEFAULT"
__nv_reservedSMEM_offset_0_alias:
	.zero		0
.nv.shared.reserved.0:
	.zero		64
	.weak		__nv_reservedSMEM_tcgen05_partition
	.type		__nv_reservedSMEM_tcgen05_partition,@object
	.size		__nv_reservedSMEM_tcgen05_partition,(.L_0 - __nv_reservedSMEM_tcgen05_partition)
__nv_reservedSMEM_tcgen05_partition:
	.zero		32
.L_0:


//--------------------- .nv.global                --------------------------
	.section	.nv.global,"aw",@nobits
.nv.global:
	.type		_ZN40_INTERNAL_ac69caf2_4_k_cu_9ffa79ce_189864cute1_E,@object
	.size		_ZN40_INTERNAL_ac69caf2_4_k_cu_9ffa79ce_189864cute1_E,(_ZN40_INTERNAL_ac69caf2_4_k_cu_9ffa79ce_189864cuda3std3__45__cpo6cbeginE - _ZN40_INTERNAL_ac69caf2_4_k_cu_9ffa79ce_189864cute1_E)
_ZN40_INTERNAL_ac69caf2_4_k_cu_9ffa79ce_189864cute1_E:
	.zero		1
	.type		_ZN40_INTERNAL_ac69caf2_4_k_cu_9ffa79ce_189864cuda3std3__45__cpo6cbeginE,@object
	.size		_ZN40_INTERNAL_ac69caf2_4_k_cu_9ffa79ce_189864cuda3std3__45__cpo6cbeginE,(_ZN40_INTERNAL_ac69caf2_4_k_cu_9ffa79ce_189864cuda3std3__48in_placeE - _ZN40_INTERNAL_ac69caf2_4_k_cu_9ffa79ce_189864cuda3std3__45__cpo6cbeginE)
_ZN40_INTERNAL_ac69caf2_4_k_cu_9ffa79ce_189864cuda3std3__45__cpo6cbeginE:
	.zero		1
	.type		_ZN40_INTERNAL_ac69caf2_4_k_cu_9ffa79ce_189864cuda3std3__48in_placeE,@object
	.size		_ZN40_INTERNAL_ac69caf2_4_k_cu_9ffa79ce_189864cuda3std3__48in_placeE,(_ZN40_INTERNAL_ac69caf2_4_k_cu_9ffa79ce_189864cuda3std6ranges3__45__cpo9iter_moveE - _ZN40_INTERNAL_ac69caf2_4_k_cu_9ffa79ce_189864cuda3std3__48in_placeE)
_ZN40_INTERNAL_ac69caf2_4_k_cu_9ffa79ce_189864cuda3std3__48in_placeE:
	.zero		1
	.type		_ZN40_INTERNAL_ac69caf2_4_k_cu_9ffa79ce_189864cuda3std6ranges3__45__cpo9iter_moveE,@object
	.size		_ZN40_INTERNAL_ac69caf2_4_k_cu_9ffa79ce_189864cuda3std6ranges3__45__cpo9iter_moveE,(_ZN40_INTERNAL_ac69caf2_4_k_cu_9ffa79ce_189864cuda3std3__45__cpo5beginE - _ZN40_INTERNAL_ac69caf2_4_k_cu_9ffa79ce_189864cuda3std6ranges3__45__cpo9iter_moveE)
_ZN40_INTERNAL_ac69caf2_4_k_cu_9ffa79ce_189864cuda3std6ranges3__45__cpo9iter_moveE:
	.zero		1
	.type		_ZN40_INTERNAL_ac69caf2_4_k_cu_9ffa79ce_189864cuda3std3__45__cpo5beginE,@object
	.size		_ZN40_INTERNAL_ac69caf2_4_k_cu_9ffa79ce_189864cuda3std3__45__cpo5beginE,(_ZN40_INTERNAL_ac69caf2_4_k_cu_9ffa79ce_189864cuda3std3__442_GLOBAL__N__ac69caf2_4_k_cu_9ffa79ce_189866ignoreE - _ZN40_INTERNAL_ac69caf2_4_k_cu_9ffa79ce_189864cuda3std3__45__cpo5beginE)
_ZN40_INTERNAL_ac69caf2_4_k_cu_9ffa79ce_189864cuda3std3__45__cpo5beginE:
	.zero		1
	.type		_ZN40_INTERNAL_ac69caf2_4_k_cu_9ffa79ce_189864cuda3std3__442_GLOBAL__N__ac69caf2_4_k_cu_9ffa79ce_189866ignoreE,@object
	.size		_ZN40_INTERNAL_ac69caf2_4_k_cu_9ffa79ce_189864cuda3std3__442_GLOBAL__N__ac69caf2_4_k_cu_9ffa79ce_189866ignoreE,(_ZN40_INTERNAL_ac69caf2_4_k_cu_9ffa79ce_189864cute7productE - _ZN40_INTERNAL_ac69caf2_4_k_cu_9ffa79ce_189864cuda3std3__442_GLOBAL__N__ac69caf2_4_k_cu_9ffa79ce_189866ignoreE)
_ZN40_INTERNAL_ac69caf2_4_k_cu_9ffa79ce_189864cuda3std3__442_GLOBAL__N__ac69caf2_4_k_cu_9ffa79ce_189866ignoreE:
	.zero		1
	.type		_ZN40_INTERNAL_ac69caf2_4_k_cu_9ffa79ce_189864cute7productE,@object
	.size		_ZN40_INTERNAL_ac69caf2_4_k_cu_9ffa79ce_189864cute7productE,(_ZN40_INTERNAL_ac69caf2_4_k_cu_9ffa79ce_189864cuda3std3__45__cpo3endE - _ZN40_INTERNAL_ac69caf2_4_k_cu_9ffa79ce_189864cute7productE)
_ZN40_INTERNAL_ac69caf2_4_k_cu_9ffa79ce_189864cute7productE:
	.zero		1
	.type		_ZN40_INTERNAL_ac69caf2_4_k_cu_9ffa79ce_189864cuda3std3__45__cpo3endE,@object
	.size		_ZN40_INTERNAL_ac69caf2_4_k_cu_9ffa79ce_189864cuda3std3__45__cpo3endE,(_ZN40_INTERNAL_ac69caf2_4_k_cu_9ffa79ce_189864cuda3std3__419piecewise_constructE - _ZN40_INTERNAL_ac69caf2_4_k_cu_9ffa79ce_189864cuda3std3__45__cpo3endE)
_ZN40_INTERNAL_ac69caf2_4_k_cu_9ffa79ce_189864cuda3std3__45__cpo3endE:
	.zero		1
	.type		_ZN40_INTERNAL_ac69caf2_4_k_cu_9ffa79ce_189864cuda3std3__419piecewise_constructE,@object
	.size		_ZN40_INTERNAL_ac69caf2_4_k_cu_9ffa79ce_189864cuda3std3__419piecewise_constructE,(_ZN40_INTERNAL_ac69caf2_4_k_cu_9ffa79ce_189864cuda3std3__45__cpo4cendE - _ZN40_INTERNAL_ac69caf2_4_k_cu_9ffa79ce_189864cuda3std3__419piecewise_constructE)
_ZN40_INTERNAL_ac69caf2_4_k_cu_9ffa79ce_189864cuda3std3__419piecewise_constructE:
	.zero		1
	.type		_ZN40_INTERNAL_ac69caf2_4_k_cu_9ffa79ce_189864cuda3std3__45__cpo4cendE,@object
	.size		_ZN40_INTERNAL_ac69caf2_4_k_cu_9ffa79ce_189864cuda3std3__45__cpo4cendE,(_ZN40_INTERNAL_ac69caf2_4_k_cu_9ffa79ce_189864cuda3std6ranges3__45__cpo4swapE - _ZN40_INTERNAL_ac69caf2_4_k_cu_9ffa79ce_189864cuda3std3__45__cpo4cendE)
_ZN40_INTERNAL_ac69caf2_4_k_cu_9ffa79ce_189864cuda3std3__45__cpo4cendE:
	.zero		1
	.type		_ZN40_INTERNAL_ac69caf2_4_k_cu_9ffa79ce_189864cuda3std6ranges3__45__cpo4swapE,@object
	.size		_ZN40_INTERNAL_ac69caf2_4_k_cu_9ffa79ce_189864cuda3std6ranges3__45__cpo4swapE,(.L_10 - _ZN40_INTERNAL_ac69caf2_4_k_cu_9ffa79ce_189864cuda3std6ranges3__45__cpo4swapE)
_ZN40_INTERNAL_ac69caf2_4_k_cu_9ffa79ce_189864cuda3std6ranges3__45__cpo4swapE:
	.zero		1
.L_10:


//--------------------- .nv.constant0._ZN7cutlass13device_kernelINS_4gemm6kernel13GemmUniversalIN4cute5tupleIJiiiiEEENS1_10collective13CollectiveMmaINS1_46MainloopSm100TmaUmmaWarpSpecializedBlockScaledILi4ELi2ELi2ENS5_IJNS4_1CILi1EEENSA_ILi2EEESB_EEEEENS5_IJNSA_ILi128EEENSA_ILi64EEENSA_ILi256EEEEEENS5_IJNS_12float_e5m2_tENS_13float_ue8m0_tEEEENS5_IJNS5_IJlSB_lEEENS4_6LayoutINS5_IJNS5_IJNS5_IJNSA_ILi32EEENSA_ILi4EEEEEEiEEESR_NS5_IJSB_iEEEEEENS5_IJNS5_IJNS5_IJNSA_ILi16EEESP_EEEiEEENS5_IJNS5_IJNSA_ILi0EEESB_EEENSA_ILi512EEEEEENS5_IJSX_iEEEEEEEEEEESL_S14_NS4_8TiledMMAINS4_8MMA_AtomIJNS4_21SM100_MMA_MXF8F6F4_SSISJ_SJ_fSK_Li128ELi64ELNS4_4UMMA5MajorE0ELS19_0ELNS18_7ScaleInE0ELS1A_0EEEEEENSN_INS5_IJSB_SB_SB_EEENS5_IJSX_SX_SX_EEEEENS5_IJNS4_10UnderscoreES1G_S1G_EEEEENS5_IJNS4_23SM90_TMA_LOAD_MULTICASTES1J_EEENS5_IJNS4_14ComposedLayoutINS4_7SwizzleILi3ELi4ELi3EEENS4_18smem_ptr_flag_bitsILi8EEENSN_INS5_IJNSA_ILi8EEESF_EEENS5_IJSF_SB_EEEEEEENSN_INS5_IJNS5_IJNS5_IJSQ_SB_EEENS5_IJSO_SB_EEEEEESB_NS5_IJSP_SC_EEEEEENS5_IJNS5_IJNS5_IJSV_SZ_EEESY_EEESX_NS5_IJSB_SZ_EEEEEEEEEEEvNS4_8identityENS5_IJNS4_13SM90_TMA_LOADES27_EEES25_vS26_EENS_8epilogue10collective18CollectiveEpilogueINS2A_23Sm100TmaWarpSpecializedILi3ELi2ELi32ELb1ELb0EEEJSI_NS5_IJNSN_ISF_SB_EENSN_ISO_SB_EEEEENS_10bfloat16_tESM_S2I_SM_NS2A_6fusion15FusionCallbacksIS2E_NS2J_17LinearCombinationIS2I_fS2I_fLNS_15FloatRoundStyleE2EEESI_S2H_JEEENS4_5SM1004TMEM4LOAD26SM100_TMEM_LOAD_32dp32b32xES27_NS1L_INS1M_ILi2ELi4ELi3EEENS1O_ILi16EEENSN_INS5_IJS1Q_SO_EEES1W_EEEENS4_39AutoVectorizingCopyWithAssumedAlignmentILi128EEENS4_14SM90_TMA_STOREES2X_S2Z_S2Z_EEEvvEEEEvNT_6ParamsE --------------------------
	.section	.nv.constant0._ZN7cutlass13device_kernelINS_4gemm6kernel13GemmUniversalIN4cute5tupleIJiiiiEEENS1_10collective13CollectiveMmaINS1_46MainloopSm100TmaUmmaWarpSpecializedBlockScaledILi4ELi2ELi2ENS5_IJNS4_1CILi1EEENSA_ILi2EEESB_EEEEENS5_IJNSA_ILi128EEENSA_ILi64EEENSA_ILi256EEEEEENS5_IJNS_12float_e5m2_tENS_13float_ue8m0_tEEEENS5_IJNS5_IJlSB_lEEENS4_6LayoutINS5_IJNS5_IJNS5_IJNSA_ILi32EEENSA_ILi4EEEEEEiEEESR_NS5_IJSB_iEEEEEENS5_IJNS5_IJNS5_IJNSA_ILi16EEESP_EEEiEEENS5_IJNS5_IJNSA_ILi0EEESB_EEENSA_ILi512EEEEEENS5_IJSX_iEEEEEEEEEEESL_S14_NS4_8TiledMMAINS4_8MMA_AtomIJNS4_21SM100_MMA_MXF8F6F4_SSISJ_SJ_fSK_Li128ELi64ELNS4_4UMMA5MajorE0ELS19_0ELNS18_7ScaleInE0ELS1A_0EEEEEENSN_INS5_IJSB_SB_SB_EEENS5_IJSX_SX_SX_EEEEENS5_IJNS4_10UnderscoreES1G_S1G_EEEEENS5_IJNS4_23SM90_TMA_LOAD_MULTICASTES1J_EEENS5_IJNS4_14ComposedLayoutINS4_7SwizzleILi3ELi4ELi3EEENS4_18smem_ptr_flag_bitsILi8EEENSN_INS5_IJNSA_ILi8EEESF_EEENS5_IJSF_SB_EEEEEEENSN_INS5_IJNS5_IJNS5_IJSQ_SB_EEENS5_IJSO_SB_EEEEEESB_NS5_IJSP_SC_EEEEEENS5_IJNS5_IJNS5_IJSV_SZ_EEESY_EEESX_NS5_IJSB_SZ_EEEEEEEEEEEvNS4_8identityENS5_IJNS4_13SM90_TMA_LOADES27_EEES25_vS26_EENS_8epilogue10collective18CollectiveEpilogueINS2A_23Sm100TmaWarpSpecializedILi3ELi2ELi32ELb1ELb0EEEJSI_NS5_IJNSN_ISF_SB_EENSN_ISO_SB_EEEEENS_10bfloat16_tESM_S2I_SM_NS2A_6fusion15FusionCallbacksIS2E_NS2J_17LinearCombinationIS2I_fS2I_fLNS_15FloatRoundStyleE2EEESI_S2H_JEEENS4_5SM1004TMEM4LOAD26SM100_TMEM_LOAD_32dp32b32xES27_NS1L_INS1M_ILi2ELi4ELi3EEENS1O_ILi16EEENSN_INS5_IJS1Q_SO_EEES1W_EEEENS4_39AutoVectorizingCopyWithAssumedAlignmentILi128EEENS4_14SM90_TMA_STOREES2X_S2Z_S2Z_EEEvvEEEEvNT_6ParamsE,"a",@progbits
	.sectionflags	@""
	.align	4
.nv.constant0._ZN7cutlass13device_kernelINS_4gemm6kernel13GemmUniversalIN4cute5tupleIJiiiiEEENS1_10collective13CollectiveMmaINS1_46MainloopSm100TmaUmmaWarpSpecializedBlockScaledILi4ELi2ELi2ENS5_IJNS4_1CILi1EEENSA_ILi2EEESB_EEEEENS5_IJNSA_ILi128EEENSA_ILi64EEENSA_ILi256EEEEEENS5_IJNS_12float_e5m2_tENS_13float_ue8m0_tEEEENS5_IJNS5_IJlSB_lEEENS4_6LayoutINS5_IJNS5_IJNS5_IJNSA_ILi32EEENSA_ILi4EEEEEEiEEESR_NS5_IJSB_iEEEEEENS5_IJNS5_IJNS5_IJNSA_ILi16EEESP_EEEiEEENS5_IJNS5_IJNSA_ILi0EEESB_EEENSA_ILi512EEEEEENS5_IJSX_iEEEEEEEEEEESL_S14_NS4_8TiledMMAINS4_8MMA_AtomIJNS4_21SM100_MMA_MXF8F6F4_SSISJ_SJ_fSK_Li128ELi64ELNS4_4UMMA5MajorE0ELS19_0ELNS18_7ScaleInE0ELS1A_0EEEEEENSN_INS5_IJSB_SB_SB_EEENS5_IJSX_SX_SX_EEEEENS5_IJNS4_10UnderscoreES1G_S1G_EEEEENS5_IJNS4_23SM90_TMA_LOAD_MULTICASTES1J_EEENS5_IJNS4_14ComposedLayoutINS4_7SwizzleILi3ELi4ELi3EEENS4_18smem_ptr_flag_bitsILi8EEENSN_INS5_IJNSA_ILi8EEESF_EEENS5_IJSF_SB_EEEEEEENSN_INS5_IJNS5_IJNS5_IJSQ_SB_EEENS5_IJSO_SB_EEEEEESB_NS5_IJSP_SC_EEEEEENS5_IJNS5_IJNS5_IJSV_SZ_EEESY_EEESX_NS5_IJSB_SZ_EEEEEEEEEEEvNS4_8identityENS5_IJNS4_13SM90_TMA_LOADES27_EEES25_vS26_EENS_8epilogue10collective18CollectiveEpilogueINS2A_23Sm100TmaWarpSpecializedILi3ELi2ELi32ELb1ELb0EEEJSI_NS5_IJNSN_ISF_SB_EENSN_ISO_SB_EEEEENS_10bfloat16_tESM_S2I_SM_NS2A_6fusion15FusionCallbacksIS2E_NS2J_17LinearCombinationIS2I_fS2I_fLNS_15FloatRoundStyleE2EEESI_S2H_JEEENS4_5SM1004TMEM4LOAD26SM100_TMEM_LOAD_32dp32b32xES27_NS1L_INS1M_ILi2ELi4ELi3EEENS1O_ILi16EEENSN_INS5_IJS1Q_SO_EEES1W_EEEENS4_39AutoVectorizingCopyWithAssumedAlignmentILi128EEENS4_14SM90_TMA_STOREES2X_S2Z_S2Z_EEEvvEEEEvNT_6ParamsE:
	.zero		3968


//--------------------- SYMBOLS --------------------------

	.type		.nv.reservedSmem.offset0,@object
	.size		.nv.reservedSmem.offset0,0x4
	.type		.nv.reservedSmem.cap,@object
	.size		.nv.reservedSmem.cap,0x4
	.type		__assertfail,@function
